//
// Generated by NVIDIA NVVM Compiler
//
// Compiler Build ID: CL-36424714
// Cuda compilation tools, release 13.0, V13.0.88
// Based on NVVM 20.0.0
//

.version 9.0
.target sm_100
.address_size 64

	// .globl	_Z21betweennessCentralityiiPiP8linkNodePfS_S2_
.global .align 4 .u32 ELEMENTS = 16;
.global .align 4 .u32 S_SIZE;
.global .align 4 .u32 P_SIZE;
.global .align 4 .u32 PATH_SIZE;
.global .align 4 .u32 D_SIZE;
.global .align 4 .u32 Q_SIZE;
.extern .shared .align 16 .b8 shmem[];

.visible .entry _Z21betweennessCentralityiiPiP8linkNodePfS_S2_(
	.param .u32 _Z21betweennessCentralityiiPiP8linkNodePfS_S2__param_0,
	.param .u32 _Z21betweennessCentralityiiPiP8linkNodePfS_S2__param_1,
	.param .u64 .ptr .align 1 _Z21betweennessCentralityiiPiP8linkNodePfS_S2__param_2,
	.param .u64 .ptr .align 1 _Z21betweennessCentralityiiPiP8linkNodePfS_S2__param_3,
	.param .u64 .ptr .align 1 _Z21betweennessCentralityiiPiP8linkNodePfS_S2__param_4,
	.param .u64 .ptr .align 1 _Z21betweennessCentralityiiPiP8linkNodePfS_S2__param_5,
	.param .u64 .ptr .align 1 _Z21betweennessCentralityiiPiP8linkNodePfS_S2__param_6
)
{
	.local .align 16 .b8 	__local_depot0[4096];
	.reg .b64 	%SP;
	.reg .b64 	%SPL;
	.reg .pred 	%p<56>;
	.reg .b32 	%r<226>;
	.reg .b32 	%f<12>;
	.reg .b64 	%rd<143>;

	mov.u64 	%SPL, __local_depot0;
	ld.param.u32 	%r77, [_Z21betweennessCentralityiiPiP8linkNodePfS_S2__param_0];
	ld.param.u64 	%rd42, [_Z21betweennessCentralityiiPiP8linkNodePfS_S2__param_2];
	ld.param.u64 	%rd43, [_Z21betweennessCentralityiiPiP8linkNodePfS_S2__param_4];
	ld.param.u64 	%rd44, [_Z21betweennessCentralityiiPiP8linkNodePfS_S2__param_5];
	cvta.to.global.u64 	%rd1, %rd42;
	cvta.to.global.u64 	%rd2, %rd44;
	cvta.to.global.u64 	%rd3, %rd43;
	add.u64 	%rd4, %SPL, 0;
	mov.u32 	%r79, %ctaid.x;
	mov.u32 	%r80, %ctaid.y;
	mov.u32 	%r81, %nctaid.x;
	mad.lo.s32 	%r1, %r80, %r81, %r79;
	setp.ge.s32 	%p1, %r1, %r77;
	@%p1 bra 	$L__BB0_89;
	ld.param.u64 	%rd132, [_Z21betweennessCentralityiiPiP8linkNodePfS_S2__param_3];
	ld.param.u32 	%r189, [_Z21betweennessCentralityiiPiP8linkNodePfS_S2__param_1];
	cvta.to.global.u64 	%rd46, %rd132;
	mul.wide.s32 	%rd47, %r1, 4;
	add.s64 	%rd48, %rd3, %rd47;
	mov.b32 	%r82, 0;
	st.global.u32 	[%rd48], %r82;
	st.shared.u32 	[shmem], %r82;
	bar.sync 	0;
	st.global.u32 	[S_SIZE], %r77;
	add.s32 	%r83, %r189, %r77;
	st.global.u32 	[P_SIZE], %r83;
	st.global.u32 	[D_SIZE], %r77;
	st.global.u32 	[Q_SIZE], %r77;
	st.global.u32 	[PATH_SIZE], %r77;
	st.global.u32 	[ELEMENTS], %r77;
	shl.b32 	%r84, %r77, 1;
	add.s32 	%r85, %r84, %r84;
	mul.lo.s32 	%r86, %r85, %r1;
	cvt.u64.u32 	%rd5, %r86;
	st.shared.u32 	[shmem+16], %r82;
	add.s32 	%r2, %r86, %r77;
	mul.lo.s32 	%r87, %r83, %r1;
	cvt.s64.s32 	%rd6, %r87;
	mul.wide.s32 	%rd49, %r87, 16;
	add.s64 	%rd7, %rd46, %rd49;
	setp.lt.s32 	%p2, %r83, 1;
	mov.u32 	%r193, %r77;
	@%p2 bra 	$L__BB0_5;
	mov.b32 	%r192, 0;
$L__BB0_3:
	mul.wide.u32 	%rd50, %r192, 16;
	add.s64 	%rd51, %rd7, %rd50;
	mov.b32 	%r89, -1;
	st.global.u32 	[%rd51], %r89;
	mov.b64 	%rd52, 0;
	st.global.u64 	[%rd51+8], %rd52;
	add.s32 	%r192, %r192, 1;
	ld.global.u32 	%r90, [P_SIZE];
	setp.lt.s32 	%p3, %r192, %r90;
	@%p3 bra 	$L__BB0_3;
	ld.global.u32 	%r193, [PATH_SIZE];
$L__BB0_5:
	mul.wide.u32 	%rd53, %r2, 4;
	add.s64 	%rd8, %rd2, %rd53;
	setp.lt.s32 	%p4, %r193, 1;
	@%p4 bra 	$L__BB0_8;
	mov.b32 	%r194, 0;
$L__BB0_7:
	mul.wide.u32 	%rd54, %r194, 4;
	add.s64 	%rd55, %rd8, %rd54;
	mov.b32 	%r92, 0;
	st.global.u32 	[%rd55], %r92;
	add.s32 	%r194, %r194, 1;
	ld.global.u32 	%r93, [PATH_SIZE];
	setp.lt.s32 	%p5, %r194, %r93;
	@%p5 bra 	$L__BB0_7;
$L__BB0_8:
	add.s64 	%rd57, %rd8, %rd47;
	mov.b32 	%r94, 1;
	st.global.u32 	[%rd57], %r94;
	ld.global.u32 	%r95, [PATH_SIZE];
	add.s32 	%r9, %r95, %r2;
	mul.wide.u32 	%rd58, %r9, 4;
	add.s64 	%rd9, %rd2, %rd58;
	ld.global.u32 	%r96, [D_SIZE];
	setp.lt.s32 	%p6, %r96, 1;
	@%p6 bra 	$L__BB0_11;
	mov.b32 	%r195, 0;
$L__BB0_10:
	mul.wide.u32 	%rd59, %r195, 4;
	add.s64 	%rd60, %rd9, %rd59;
	mov.b32 	%r98, -1;
	st.global.u32 	[%rd60], %r98;
	add.s32 	%r195, %r195, 1;
	ld.global.u32 	%r99, [D_SIZE];
	setp.lt.s32 	%p7, %r195, %r99;
	@%p7 bra 	$L__BB0_10;
$L__BB0_11:
	add.s64 	%rd62, %rd9, %rd47;
	mov.b32 	%r100, 0;
	st.global.u32 	[%rd62], %r100;
	ld.global.u32 	%r101, [D_SIZE];
	add.s32 	%r102, %r101, %r9;
	mul.wide.u32 	%rd63, %r102, 4;
	add.s64 	%rd10, %rd2, %rd63;
	st.shared.v2.u32 	[shmem+8], {%r100, %r100};
	mov.u32 	%r103, %ntid.x;
	mov.u32 	%r104, %tid.y;
	mul.lo.s32 	%r105, %r104, %r103;
	mov.u32 	%r106, %tid.x;
	or.b32  	%r12, %r105, %r106;
	setp.ne.s32 	%p8, %r12, 0;
	@%p8 bra 	$L__BB0_13;
	ld.global.u32 	%r107, [Q_SIZE];
	atom.shared.inc.u32 	%r108, [shmem+12], %r107;
	mul.wide.s32 	%rd64, %r108, 4;
	add.s64 	%rd65, %rd10, %rd64;
	st.global.u32 	[%rd65], %r1;
$L__BB0_13:
	ld.param.u64 	%rd133, [_Z21betweennessCentralityiiPiP8linkNodePfS_S2__param_3];
	ld.param.u32 	%r190, [_Z21betweennessCentralityiiPiP8linkNodePfS_S2__param_1];
	shl.b64 	%rd66, %rd5, 2;
	add.s64 	%rd11, %rd2, %rd66;
	shl.b64 	%rd67, %rd6, 4;
	add.s64 	%rd12, %rd133, %rd67;
	mov.b32 	%r109, 0;
	mov.b32 	%r110, 1;
	st.shared.v2.u32 	[shmem], {%r110, %r109};
	shl.b32 	%r13, %r190, 1;
	mul.wide.s32 	%rd68, %r77, 16;
	add.s64 	%rd13, %rd7, %rd68;
	add.s64 	%rd14, %rd12, %rd68;
	max.s32 	%r111, %r13, 2;
	add.s32 	%r112, %r111, -1;
	shr.u32 	%r113, %r112, 1;
	add.s32 	%r114, %r113, 1;
	and.b32  	%r14, %r114, 7;
	and.b32  	%r15, %r114, 3;
	and.b32  	%r16, %r112, 6;
	and.b32  	%r17, %r112, 2;
	and.b32  	%r115, %r114, 2147483640;
	neg.s32 	%r18, %r115;
$L__BB0_14:
	ld.shared.v2.u32 	{%r116, %r117}, [shmem+8];
	setp.ne.s32 	%p9, %r116, %r117;
	@%p9 bra 	$L__BB0_17;
	ld.shared.u32 	%r118, [shmem];
	setp.ne.s32 	%p10, %r118, 0;
	@%p10 bra 	$L__BB0_17;
	ld.shared.u32 	%r119, [shmem+4];
	setp.eq.s32 	%p11, %r119, 0;
	@%p11 bra 	$L__BB0_77;
$L__BB0_17:
	bar.sync 	0;
	ld.shared.u32 	%r120, [shmem];
	or.b32  	%r121, %r120, %r12;
	setp.ne.s32 	%p12, %r121, 0;
	@%p12 bra 	$L__BB0_19;
	ld.shared.u32 	%r122, [shmem+4];
	mov.b32 	%r123, 0;
	st.shared.v2.u32 	[shmem], {%r122, %r123};
$L__BB0_19:
	bar.sync 	0;
	ld.global.u32 	%r19, [Q_SIZE];
	atom.shared.dec.u32 	%r125, [shmem], %r19;
	setp.eq.s32 	%p13, %r125, 0;
	mov.b32 	%r196, -1;
	@%p13 bra 	$L__BB0_22;
	ld.shared.v2.u32 	{%r127, %r128}, [shmem+8];
	setp.eq.s32 	%p14, %r127, %r128;
	@%p14 bra 	$L__BB0_22;
	atom.shared.inc.u32 	%r129, [shmem+8], %r19;
	mul.wide.s32 	%rd69, %r129, 4;
	add.s64 	%rd70, %rd10, %rd69;
	ld.global.u32 	%r196, [%rd70];
$L__BB0_22:
	ld.param.u32 	%r191, [_Z21betweennessCentralityiiPiP8linkNodePfS_S2__param_1];
	setp.lt.s32 	%p15, %r191, 1;
	atom.shared.add.u32 	%r131, [shmem+16], 1;
	mul.wide.s32 	%rd71, %r131, 4;
	add.s64 	%rd72, %rd11, %rd71;
	st.global.u32 	[%rd72], %r196;
	mov.b32 	%r216, 0;
	@%p15 bra 	$L__BB0_63;
	setp.lt.s32 	%p16, %r13, 15;
	mov.b32 	%r214, 0;
	mov.u32 	%r216, %r214;
	@%p16 bra 	$L__BB0_42;
	add.s64 	%rd136, %rd1, 32;
	mov.b32 	%r214, 0;
	mov.u32 	%r213, %r18;
$L__BB0_25:
	.pragma "nounroll";
	ld.global.u32 	%r135, [%rd136+-32];
	setp.ne.s32 	%p17, %r135, %r196;
	@%p17 bra 	$L__BB0_27;
	ld.global.u32 	%r136, [%rd136+-28];
	add.s32 	%r50, %r216, 1;
	mul.wide.s32 	%rd73, %r216, 4;
	add.s64 	%rd74, %rd4, %rd73;
	st.local.u32 	[%rd74], %r136;
	mov.u32 	%r216, %r50;
$L__BB0_27:
	ld.global.u32 	%r137, [%rd136+-24];
	setp.ne.s32 	%p18, %r137, %r196;
	@%p18 bra 	$L__BB0_29;
	ld.global.u32 	%r138, [%rd136+-20];
	add.s32 	%r52, %r216, 1;
	mul.wide.s32 	%rd75, %r216, 4;
	add.s64 	%rd76, %rd4, %rd75;
	st.local.u32 	[%rd76], %r138;
	mov.u32 	%r216, %r52;
$L__BB0_29:
	ld.global.u32 	%r139, [%rd136+-16];
	setp.ne.s32 	%p19, %r139, %r196;
	@%p19 bra 	$L__BB0_31;
	ld.global.u32 	%r140, [%rd136+-12];
	add.s32 	%r54, %r216, 1;
	mul.wide.s32 	%rd77, %r216, 4;
	add.s64 	%rd78, %rd4, %rd77;
	st.local.u32 	[%rd78], %r140;
	mov.u32 	%r216, %r54;
$L__BB0_31:
	ld.global.u32 	%r141, [%rd136+-8];
	setp.ne.s32 	%p20, %r141, %r196;
	@%p20 bra 	$L__BB0_33;
	ld.global.u32 	%r142, [%rd136+-4];
	add.s32 	%r56, %r216, 1;
	mul.wide.s32 	%rd79, %r216, 4;
	add.s64 	%rd80, %rd4, %rd79;
	st.local.u32 	[%rd80], %r142;
	mov.u32 	%r216, %r56;
$L__BB0_33:
	ld.global.u32 	%r143, [%rd136];
	setp.ne.s32 	%p21, %r143, %r196;
	@%p21 bra 	$L__BB0_35;
	ld.global.u32 	%r144, [%rd136+4];
	add.s32 	%r58, %r216, 1;
	mul.wide.s32 	%rd81, %r216, 4;
	add.s64 	%rd82, %rd4, %rd81;
	st.local.u32 	[%rd82], %r144;
	mov.u32 	%r216, %r58;
$L__BB0_35:
	ld.global.u32 	%r145, [%rd136+8];
	setp.ne.s32 	%p22, %r145, %r196;
	@%p22 bra 	$L__BB0_37;
	ld.global.u32 	%r146, [%rd136+12];
	add.s32 	%r60, %r216, 1;
	mul.wide.s32 	%rd83, %r216, 4;
	add.s64 	%rd84, %rd4, %rd83;
	st.local.u32 	[%rd84], %r146;
	mov.u32 	%r216, %r60;
$L__BB0_37:
	ld.global.u32 	%r147, [%rd136+16];
	setp.ne.s32 	%p23, %r147, %r196;
	@%p23 bra 	$L__BB0_39;
	ld.global.u32 	%r148, [%rd136+20];
	add.s32 	%r62, %r216, 1;
	mul.wide.s32 	%rd85, %r216, 4;
	add.s64 	%rd86, %rd4, %rd85;
	st.local.u32 	[%rd86], %r148;
	mov.u32 	%r216, %r62;
$L__BB0_39:
	ld.global.u32 	%r149, [%rd136+24];
	setp.ne.s32 	%p24, %r149, %r196;
	@%p24 bra 	$L__BB0_41;
	ld.global.u32 	%r150, [%rd136+28];
	add.s32 	%r64, %r216, 1;
	mul.wide.s32 	%rd87, %r216, 4;
	add.s64 	%rd88, %rd4, %rd87;
	st.local.u32 	[%rd88], %r150;
	mov.u32 	%r216, %r64;
$L__BB0_41:
	add.s32 	%r214, %r214, 16;
	add.s32 	%r213, %r213, 8;
	add.s64 	%rd136, %rd136, 64;
	setp.eq.s32 	%p25, %r213, 0;
	@%p25 bra 	$L__BB0_42;
	bra.uni 	$L__BB0_25;
$L__BB0_42:
	setp.eq.s32 	%p26, %r14, 0;
	@%p26 bra 	$L__BB0_63;
	add.s32 	%r152, %r14, -1;
	setp.lt.u32 	%p27, %r152, 3;
	@%p27 bra 	$L__BB0_53;
	mul.wide.u32 	%rd89, %r214, 4;
	add.s64 	%rd16, %rd1, %rd89;
	ld.global.u32 	%r153, [%rd16];
	setp.ne.s32 	%p28, %r153, %r196;
	@%p28 bra 	$L__BB0_46;
	ld.global.u32 	%r154, [%rd16+4];
	add.s32 	%r25, %r216, 1;
	mul.wide.s32 	%rd90, %r216, 4;
	add.s64 	%rd91, %rd4, %rd90;
	st.local.u32 	[%rd91], %r154;
	mov.u32 	%r216, %r25;
$L__BB0_46:
	ld.global.u32 	%r155, [%rd16+8];
	setp.ne.s32 	%p29, %r155, %r196;
	@%p29 bra 	$L__BB0_48;
	ld.global.u32 	%r156, [%rd16+12];
	add.s32 	%r27, %r216, 1;
	mul.wide.s32 	%rd92, %r216, 4;
	add.s64 	%rd93, %rd4, %rd92;
	st.local.u32 	[%rd93], %r156;
	mov.u32 	%r216, %r27;
$L__BB0_48:
	ld.global.u32 	%r157, [%rd16+16];
	setp.ne.s32 	%p30, %r157, %r196;
	@%p30 bra 	$L__BB0_50;
	ld.global.u32 	%r158, [%rd16+20];
	add.s32 	%r29, %r216, 1;
	mul.wide.s32 	%rd94, %r216, 4;
	add.s64 	%rd95, %rd4, %rd94;
	st.local.u32 	[%rd95], %r158;
	mov.u32 	%r216, %r29;
$L__BB0_50:
	ld.global.u32 	%r159, [%rd16+24];
	setp.ne.s32 	%p31, %r159, %r196;
	@%p31 bra 	$L__BB0_52;
	ld.global.u32 	%r160, [%rd16+28];
	add.s32 	%r31, %r216, 1;
	mul.wide.s32 	%rd96, %r216, 4;
	add.s64 	%rd97, %rd4, %rd96;
	st.local.u32 	[%rd97], %r160;
	mov.u32 	%r216, %r31;
$L__BB0_52:
	add.s32 	%r214, %r214, 8;
$L__BB0_53:
	setp.eq.s32 	%p32, %r15, 0;
	@%p32 bra 	$L__BB0_63;
	setp.eq.s32 	%p33, %r16, 0;
	@%p33 bra 	$L__BB0_60;
	mul.wide.u32 	%rd98, %r214, 4;
	add.s64 	%rd17, %rd1, %rd98;
	ld.global.u32 	%r162, [%rd17];
	setp.ne.s32 	%p34, %r162, %r196;
	@%p34 bra 	$L__BB0_57;
	ld.global.u32 	%r163, [%rd17+4];
	add.s32 	%r37, %r216, 1;
	mul.wide.s32 	%rd99, %r216, 4;
	add.s64 	%rd100, %rd4, %rd99;
	st.local.u32 	[%rd100], %r163;
	mov.u32 	%r216, %r37;
$L__BB0_57:
	ld.global.u32 	%r164, [%rd17+8];
	setp.ne.s32 	%p35, %r164, %r196;
	@%p35 bra 	$L__BB0_59;
	ld.global.u32 	%r165, [%rd17+12];
	add.s32 	%r39, %r216, 1;
	mul.wide.s32 	%rd101, %r216, 4;
	add.s64 	%rd102, %rd4, %rd101;
	st.local.u32 	[%rd102], %r165;
	mov.u32 	%r216, %r39;
$L__BB0_59:
	add.s32 	%r214, %r214, 4;
$L__BB0_60:
	setp.ne.s32 	%p36, %r17, 0;
	@%p36 bra 	$L__BB0_63;
	mul.wide.u32 	%rd103, %r214, 4;
	add.s64 	%rd18, %rd1, %rd103;
	ld.global.u32 	%r166, [%rd18];
	setp.ne.s32 	%p37, %r166, %r196;
	@%p37 bra 	$L__BB0_63;
	ld.global.u32 	%r167, [%rd18+4];
	add.s32 	%r45, %r216, 1;
	mul.wide.s32 	%rd104, %r216, 4;
	add.s64 	%rd105, %rd4, %rd104;
	st.local.u32 	[%rd105], %r167;
	mov.u32 	%r216, %r45;
$L__BB0_63:
	setp.lt.s32 	%p38, %r216, 1;
	@%p38 bra 	$L__BB0_14;
	mul.wide.s32 	%rd106, %r196, 4;
	add.s64 	%rd19, %rd9, %rd106;
	add.s64 	%rd20, %rd8, %rd106;
	mov.b32 	%r224, 0;
$L__BB0_65:
	mul.wide.u32 	%rd107, %r224, 4;
	add.s64 	%rd108, %rd4, %rd107;
	ld.local.u32 	%r69, [%rd108];
	mul.wide.s32 	%rd109, %r69, 4;
	add.s64 	%rd23, %rd9, %rd109;
	ld.global.u32 	%r225, [%rd23];
	setp.gt.s32 	%p39, %r225, -1;
	@%p39 bra 	$L__BB0_67;
	ld.global.u32 	%r169, [Q_SIZE];
	atom.shared.inc.u32 	%r170, [shmem+12], %r169;
	mul.wide.s32 	%rd110, %r170, 4;
	add.s64 	%rd111, %rd10, %rd110;
	st.global.u32 	[%rd111], %r69;
	atom.shared.add.u32 	%r171, [shmem+4], 1;
	ld.global.u32 	%r172, [%rd19];
	add.s32 	%r225, %r172, 1;
	st.global.u32 	[%rd23], %r225;
$L__BB0_67:
	ld.global.u32 	%r173, [%rd19];
	add.s32 	%r174, %r173, 1;
	setp.ne.s32 	%p40, %r225, %r174;
	@%p40 bra 	$L__BB0_76;
	mul.wide.s32 	%rd112, %r69, 4;
	add.s64 	%rd113, %rd8, %rd112;
	ld.global.u32 	%r175, [%rd113];
	ld.global.u32 	%r176, [%rd20];
	add.s32 	%r177, %r176, %r175;
	st.global.u32 	[%rd113], %r177;
	mul.wide.s32 	%rd114, %r69, 16;
	add.s64 	%rd24, %rd7, %rd114;
	ld.global.u32 	%r178, [%rd24];
	setp.gt.s32 	%p41, %r178, -1;
	@%p41 bra 	$L__BB0_70;
	st.global.u32 	[%rd24], %r196;
	bra.uni 	$L__BB0_76;
$L__BB0_70:
	ld.global.u32 	%r179, [%rd13];
	setp.lt.s32 	%p42, %r179, 0;
	mov.u64 	%rd139, %rd13;
	mov.u64 	%rd140, %rd14;
	@%p42 bra 	$L__BB0_73;
	mov.u64 	%rd140, %rd14;
	mov.u64 	%rd138, %rd13;
$L__BB0_72:
	add.s64 	%rd139, %rd138, 16;
	add.s64 	%rd140, %rd140, 16;
	ld.global.u32 	%r180, [%rd138+16];
	setp.gt.s32 	%p43, %r180, -1;
	mov.u64 	%rd138, %rd139;
	@%p43 bra 	$L__BB0_72;
$L__BB0_73:
	mul.wide.s32 	%rd115, %r69, 16;
	add.s64 	%rd141, %rd12, %rd115;
$L__BB0_74:
	mov.u64 	%rd32, %rd141;
	ld.u64 	%rd141, [%rd32+8];
	setp.ne.s64 	%p44, %rd141, 0;
	@%p44 bra 	$L__BB0_74;
	st.u64 	[%rd32+8], %rd140;
	st.global.u32 	[%rd139], %r196;
$L__BB0_76:
	add.s32 	%r224, %r224, 1;
	setp.eq.s32 	%p45, %r224, %r216;
	@%p45 bra 	$L__BB0_14;
	bra.uni 	$L__BB0_65;
$L__BB0_77:
	ld.param.u64 	%rd135, [_Z21betweennessCentralityiiPiP8linkNodePfS_S2__param_6];
	setp.ne.s32 	%p46, %r12, 0;
	mul.lo.s32 	%r181, %r1, %r77;
	cvta.to.global.u64 	%rd116, %rd135;
	mul.wide.s32 	%rd117, %r181, 4;
	add.s64 	%rd34, %rd116, %rd117;
	bar.sync 	0;
	ld.shared.u32 	%r182, [shmem+16];
	setp.lt.s32 	%p47, %r182, 1;
	or.pred  	%p48, %p46, %p47;
	@%p48 bra 	$L__BB0_89;
	ld.param.u64 	%rd134, [_Z21betweennessCentralityiiPiP8linkNodePfS_S2__param_3];
	setp.eq.s64 	%p49, %rd134, 0;
	@%p49 bra 	$L__BB0_79;
	bra.uni 	$L__BB0_82;
$L__BB0_79:
	atom.shared.add.u32 	%r187, [shmem+16], -1;
	mul.wide.s32 	%rd127, %r187, 4;
	add.s64 	%rd128, %rd11, %rd127;
	ld.global.u32 	%r74, [%rd128+-4];
	setp.eq.s32 	%p54, %r74, %r1;
	@%p54 bra 	$L__BB0_81;
	mul.wide.s32 	%rd129, %r74, 4;
	add.s64 	%rd130, %rd3, %rd129;
	add.s64 	%rd131, %rd34, %rd129;
	ld.global.f32 	%f10, [%rd131];
	atom.global.add.f32 	%f11, [%rd130], %f10;
$L__BB0_81:
	ld.shared.u32 	%r188, [shmem+16];
	setp.gt.s32 	%p55, %r188, 0;
	@%p55 bra 	$L__BB0_79;
	bra.uni 	$L__BB0_89;
$L__BB0_82:
	atom.shared.add.u32 	%r183, [shmem+16], -1;
	mul.wide.s32 	%rd118, %r183, 4;
	add.s64 	%rd119, %rd11, %rd118;
	ld.global.u32 	%r75, [%rd119+-4];
	mul.wide.s32 	%rd120, %r75, 16;
	add.s64 	%rd142, %rd12, %rd120;
	mul.wide.s32 	%rd121, %r75, 4;
	add.s64 	%rd36, %rd8, %rd121;
	add.s64 	%rd37, %rd34, %rd121;
$L__BB0_83:
	ld.u32 	%r76, [%rd142];
	ld.u64 	%rd142, [%rd142+8];
	setp.lt.s32 	%p50, %r76, 0;
	@%p50 bra 	$L__BB0_85;
	mul.wide.u32 	%rd122, %r76, 4;
	add.s64 	%rd123, %rd34, %rd122;
	ld.global.f32 	%f1, [%rd123];
	add.s64 	%rd124, %rd8, %rd122;
	ld.global.u32 	%r184, [%rd124];
	cvt.rn.f32.s32 	%f2, %r184;
	ld.global.u32 	%r185, [%rd36];
	cvt.rn.f32.s32 	%f3, %r185;
	div.rn.f32 	%f4, %f2, %f3;
	ld.global.f32 	%f5, [%rd37];
	add.f32 	%f6, %f5, 0f3F800000;
	fma.rn.f32 	%f7, %f4, %f6, %f1;
	st.global.f32 	[%rd123], %f7;
$L__BB0_85:
	setp.ne.s64 	%p51, %rd142, 0;
	@%p51 bra 	$L__BB0_83;
	setp.eq.s32 	%p52, %r75, %r1;
	@%p52 bra 	$L__BB0_88;
	add.s64 	%rd126, %rd3, %rd121;
	ld.global.f32 	%f8, [%rd37];
	atom.global.add.f32 	%f9, [%rd126], %f8;
$L__BB0_88:
	ld.shared.u32 	%r186, [shmem+16];
	setp.gt.s32 	%p53, %r186, 0;
	@%p53 bra 	$L__BB0_82;
$L__BB0_89:
	ret;

}


// ===== COMPILED SASS (sm_100) =====

	.target	sm_100

	.elftype	@"ET_EXEC"


//--------------------- .note.nv.tkinfo           --------------------------
	.section	.note.nv.tkinfo,"",@"SHT_NOTE"
	.sectionflags	@"SHF_NOTE_NV_TKINFO"
	.tkinfo
        /*0018*/ 	.word	0x00000002
        /*0030*/ 	.string	""
        /*0030*/ 	.string	"ptxas"
        /*0030*/ 	.string	"Cuda compilation tools, release 13.0, V13.0.88"
        /*0030*/ 	.string	"Build cuda_13.0.r13.0/compiler.36424714_0"
        /*0030*/ 	.string	"-arch sm_100 -m 64 "



//--------------------- .note.nv.cuinfo           --------------------------
	.section	.note.nv.cuinfo,"",@"SHT_NOTE"
	.sectionflags	@"SHF_NOTE_NV_CUINFO"
        /*0018*/ 	.short	0x0002
        /*001a*/ 	.short	0x0064
        /*001c*/ 	.short	0x0082
	.zero		2


//--------------------- .nv.info                  --------------------------
	.section	.nv.info,"",@"SHT_CUDA_INFO"
	.align	4


	//----- nvinfo : EIATTR_REGCOUNT
	.align		4
        /*0000*/ 	.byte	0x04, 0x2f
        /*0002*/ 	.short	(.L_7 - .L_6)
	.align		4
.L_6:
        /*0004*/ 	.word	index@(_Z21betweennessCentralityiiPiP8linkNodePfS_S2_)
        /*0008*/ 	.word	0x0000001c


	//----- nvinfo : EIATTR_FRAME_SIZE
	.align		4
.L_7:
        /*000c*/ 	.byte	0x04, 0x11
        /*000e*/ 	.short	(.L_9 - .L_8)
	.align		4
.L_8:
        /*0010*/ 	.word	index@($__internal_0_$__cuda_sm3x_div_rn_noftz_f32_slowpath)
        /*0014*/ 	.word	0x00001000


	//----- nvinfo : EIATTR_FRAME_SIZE
	.align		4
.L_9:
        /*0018*/ 	.byte	0x04, 0x11
        /*001a*/ 	.short	(.L_11 - .L_10)
	.align		4
.L_10:
        /*001c*/ 	.word	index@(_Z21betweennessCentralityiiPiP8linkNodePfS_S2_)
        /*0020*/ 	.word	0x00001000


	//----- nvinfo : EIATTR_MIN_STACK_SIZE
	.align		4
.L_11:
        /*0024*/ 	.byte	0x04, 0x12
        /*0026*/ 	.short	(.L_13 - .L_12)
	.align		4
.L_12:
        /*0028*/ 	.word	index@(_Z21betweennessCentralityiiPiP8linkNodePfS_S2_)
        /*002c*/ 	.word	0x00001000
.L_13:


//--------------------- .nv.compat                --------------------------
	.section	.nv.compat,"",@"SHT_CUDA_COMPAT_INFO"
	.align	4
        /*0000*/ 	.byte	0x02, 0x09, 0x00, 0x00, 0x02, 0x02, 0x01, 0x00, 0x02, 0x05, 0x05, 0x00, 0x03, 0x07, 0x01, 0x01
        /*0010*/ 	.byte	0x02, 0x03, 0x00, 0x00, 0x02, 0x06, 0x01, 0x00, 0x04, 0x0b, 0x08, 0x00, 0x01, 0x00, 0x00, 0x00
        /*0020*/ 	.byte	0x00, 0x00, 0x00, 0x00


//--------------------- .nv.info._Z21betweennessCentralityiiPiP8linkNodePfS_S2_ --------------------------
	.section	.nv.info._Z21betweennessCentralityiiPiP8linkNodePfS_S2_,"",@"SHT_CUDA_INFO"
	.sectionflags	@""
	.align	4


	//----- nvinfo : EIATTR_CUDA_API_VERSION
	.align		4
        /*0000*/ 	.byte	0x04, 0x37
        /*0002*/ 	.short	(.L_15 - .L_14)
.L_14:
        /*0004*/ 	.word	0x00000082


	//----- nvinfo : EIATTR_KPARAM_INFO
	.align		4
.L_15:
        /*0008*/ 	.byte	0x04, 0x17
        /*000a*/ 	.short	(.L_17 - .L_16)
.L_16:
        /*000c*/ 	.word	0x00000000
        /*0010*/ 	.short	0x0006
        /*0012*/ 	.short	0x0028
        /*0014*/ 	.byte	0x00, 0xf5, 0x21, 0x00


	//----- nvinfo : EIATTR_KPARAM_INFO
	.align		4
.L_17:
        /*0018*/ 	.byte	0x04, 0x17
        /*001a*/ 	.short	(.L_19 - .L_18)
.L_18:
        /*001c*/ 	.word	0x00000000
        /*0020*/ 	.short	0x0005
        /*0022*/ 	.short	0x0020
        /*0024*/ 	.byte	0x00, 0xf5, 0x21, 0x00


	//----- nvinfo : EIATTR_KPARAM_INFO
	.align		4
.L_19:
        /*0028*/ 	.byte	0x04, 0x17
        /*002a*/ 	.short	(.L_21 - .L_20)
.L_20:
        /*002c*/ 	.word	0x00000000
        /*0030*/ 	.short	0x0004
        /*0032*/ 	.short	0x0018
        /*0034*/ 	.byte	0x00, 0xf5, 0x21, 0x00


	//----- nvinfo : EIATTR_KPARAM_INFO
	.align		4
.L_21:
        /*0038*/ 	.byte	0x04, 0x17
        /*003a*/ 	.short	(.L_23 - .L_22)
.L_22:
        /*003c*/ 	.word	0x00000000
        /*0040*/ 	.short	0x0003
        /*0042*/ 	.short	0x0010
        /*0044*/ 	.byte	0x00, 0xf5, 0x21, 0x00


	//----- nvinfo : EIATTR_KPARAM_INFO
	.align		4
.L_23:
        /*0048*/ 	.byte	0x04, 0x17
        /*004a*/ 	.short	(.L_25 - .L_24)
.L_24:
        /*004c*/ 	.word	0x00000000
        /*0050*/ 	.short	0x0002
        /*0052*/ 	.short	0x0008
        /*0054*/ 	.byte	0x00, 0xf5, 0x21, 0x00


	//----- nvinfo : EIATTR_KPARAM_INFO
	.align		4
.L_25:
        /*0058*/ 	.byte	0x04, 0x17
        /*005a*/ 	.short	(.L_27 - .L_26)
.L_26:
        /*005c*/ 	.word	0x00000000
        /*0060*/ 	.short	0x0001
        /*0062*/ 	.short	0x0004
        /*0064*/ 	.byte	0x00, 0xf0, 0x11, 0x00


	//----- nvinfo : EIATTR_KPARAM_INFO
	.align		4
.L_27:
        /*0068*/ 	.byte	0x04, 0x17
        /*006a*/ 	.short	(.L_29 - .L_28)
.L_28:
        /*006c*/ 	.word	0x00000000
        /*0070*/ 	.short	0x0000
        /*0072*/ 	.short	0x0000
        /*0074*/ 	.byte	0x00, 0xf0, 0x11, 0x00


	//----- nvinfo : EIATTR_SPARSE_MMA_MASK
	.align		4
.L_29:
        /*0078*/ 	.byte	0x03, 0x50
        /*007a*/ 	.short	0x0000


	//----- nvinfo : EIATTR_MAXREG_COUNT
	.align		4
        /*007c*/ 	.byte	0x03, 0x1b
        /*007e*/ 	.short	0x00ff


	//----- nvinfo : EIATTR_NUM_BARRIERS
	.align		4
        /*0080*/ 	.byte	0x02, 0x4c
        /*0082*/ 	.byte	0x01
	.zero		1


	//----- nvinfo : EIATTR_MERCURY_ISA_VERSION
	.align		4
        /*0084*/ 	.byte	0x03, 0x5f
        /*0086*/ 	.short	0x0101


	//----- nvinfo : EIATTR_INT_WARP_WIDE_INSTR_OFFSETS
	.align		4
        /*0088*/ 	.byte	0x04, 0x31
        /*008a*/ 	.short	(.L_31 - .L_30)


	//   ....[0]....
.L_30:
        /*008c*/ 	.word	0x00000a80


	//   ....[1]....
        /*0090*/ 	.word	0x00000b30


	//   ....[2]....
        /*0094*/ 	.word	0x00001c20


	//   ....[3]....
        /*0098*/ 	.word	0x00001cd0


	//   ....[4]....
        /*009c*/ 	.word	0x000020a0


	//   ....[5]....
        /*00a0*/ 	.word	0x00002140


	//----- nvinfo : EIATTR_VRC_CTA_INIT_COUNT
	.align		4
.L_31:
        /*00a4*/ 	.byte	0x02, 0x4a
	.zero		1
	.zero		1


	//----- nvinfo : EIATTR_EXIT_INSTR_OFFSETS
	.align		4
        /*00a8*/ 	.byte	0x04, 0x1c
        /*00aa*/ 	.short	(.L_33 - .L_32)


	//   ....[0]....
.L_32:
        /*00ac*/ 	.word	0x00000090


	//   ....[1]....
        /*00b0*/ 	.word	0x00001b80


	//   ....[2]....
        /*00b4*/ 	.word	0x00002080


	//   ....[3]....
        /*00b8*/ 	.word	0x00002220


	//----- nvinfo : EIATTR_CRS_STACK_SIZE
	.align		4
.L_33:
        /*00bc*/ 	.byte	0x04, 0x1e
        /*00be*/ 	.short	(.L_35 - .L_34)
.L_34:
        /*00c0*/ 	.word	0x00000000


	//----- nvinfo : EIATTR_CBANK_PARAM_SIZE
	.align		4
.L_35:
        /*00c4*/ 	.byte	0x03, 0x19
        /*00c6*/ 	.short	0x0030


	//----- nvinfo : EIATTR_PARAM_CBANK
	.align		4
        /*00c8*/ 	.byte	0x04, 0x0a
        /*00ca*/ 	.short	(.L_37 - .L_36)
	.align		4
.L_36:
        /*00cc*/ 	.word	index@(.nv.constant0._Z21betweennessCentralityiiPiP8linkNodePfS_S2_)
        /*00d0*/ 	.short	0x0380
        /*00d2*/ 	.short	0x0030


	//----- nvinfo : EIATTR_SW_WAR
	.align		4
.L_37:
        /*00d4*/ 	.byte	0x04, 0x36
        /*00d6*/ 	.short	(.L_39 - .L_38)
.L_38:
        /*00d8*/ 	.word	0x00000008
.L_39:


//--------------------- .nv.callgraph             --------------------------
	.section	.nv.callgraph,"",@"SHT_CUDA_CALLGRAPH"
	.align	4
	.sectionentsize	8
	.align		4
        /*0000*/ 	.word	0x00000000
	.align		4
        /*0004*/ 	.word	0xffffffff
	.align		4
        /*0008*/ 	.word	0x00000000
	.align		4
        /*000c*/ 	.word	0xfffffffe
	.align		4
        /*0010*/ 	.word	0x00000000
	.align		4
        /*0014*/ 	.word	0xfffffffd
	.align		4
        /*0018*/ 	.word	0x00000000
	.align		4
        /*001c*/ 	.word	0xfffffffc


//--------------------- .nv.constant4             --------------------------
	.section	.nv.constant4,"a",@progbits
	.align	8
	.align		8
.nv.constant4:
        /*0000*/ 	.dword	ELEMENTS
	.align		8
        /*0008*/ 	.dword	S_SIZE
	.align		8
        /*0010*/ 	.dword	P_SIZE
	.align		8
        /*0018*/ 	.dword	PATH_SIZE
	.align		8
        /*0020*/ 	.dword	D_SIZE
	.align		8
        /*0028*/ 	.dword	Q_SIZE


//--------------------- .text._Z21betweennessCentralityiiPiP8linkNodePfS_S2_ --------------------------
	.section	.text._Z21betweennessCentralityiiPiP8linkNodePfS_S2_,"ax",@progbits
	.align	128
        .global         _Z21betweennessCentralityiiPiP8linkNodePfS_S2_
        .type           _Z21betweennessCentralityiiPiP8linkNodePfS_S2_,@function
        .size           _Z21betweennessCentralityiiPiP8linkNodePfS_S2_,(.L_x_54 - _Z21betweennessCentralityiiPiP8linkNodePfS_S2_)
        .other          _Z21betweennessCentralityiiPiP8linkNodePfS_S2_,@"STO_CUDA_ENTRY STV_DEFAULT"
_Z21betweennessCentralityiiPiP8linkNodePfS_S2_:
.text._Z21betweennessCentralityiiPiP8linkNodePfS_S2_:
[----:B------:R-:W0:Y:S08]  /*0000*/  LDC R1, c[0x0][0x37c] ;  /* 0x0000df00ff017b82 */ /* 0x000e300000000800 */
[----:B------:R-:W-:Y:S01]  /*0010*/  S2UR UR8, SR_CTAID.X ;  /* 0x00000000000879c3 */ /* 0x000fe20000002500 */
[----:B------:R-:W1:Y:S01]  /*0020*/  LDCU UR5, c[0x0][0x370] ;  /* 0x00006e00ff0577ac */ /* 0x000e620008000800 */
[----:B0-----:R-:W-:Y:S01]  /*0030*/  VIADD R1, R1, 0xfffff000 ;  /* 0xfffff00001017836 */ /* 0x001fe20000000000 */
[----:B------:R-:W0:Y:S05]  /*0040*/  LDCU UR14, c[0x0][0x380] ;  /* 0x00007000ff0e77ac */ /* 0x000e2a0008000800 */
[----:B------:R-:W1:Y:S02]  /*0050*/  S2UR UR4, SR_CTAID.Y ;  /* 0x00000000000479c3 */ /* 0x000e640000002600 */
[----:B-1----:R-:W-:-:S04]  /*0060*/  UIMAD UR8, UR4, UR5, UR8 ;  /* 0x00000005040872a4 */ /* 0x002fc8000f8e0208 */
[----:B0-----:R-:W-:-:S06]  /*0070*/  UISETP.GE.AND UP0, UPT, UR8, UR14, UPT ;  /* 0x0000000e0800728c */ /* 0x001fcc000bf06270 */
[----:B------:R-:W-:-:S13]  /*0080*/  PLOP3.LUT P0, PT, PT, PT, UP0, 0x80, 0x8 ;  /* 0x000000000008781c */ /* 0x000fda0003f0f008 */
[----:B------:R-:W-:Y:S05]  /*0090*/  @P0 EXIT ;  /* 0x000000000000094d */ /* 0x000fea0003800000 */
[----:B------:R-:W0:Y:S01]  /*00a0*/  S2UR UR9, SR_CgaCtaId ;  /* 0x00000000000979c3 */ /* 0x000e220000008800 */
[----:B------:R-:W1:Y:S01]  /*00b0*/  LDCU.64 UR4, c[0x0][0x398] ;  /* 0x00007300ff0477ac */ /* 0x000e620008000a00 */
[----:B------:R-:W-:Y:S01]  /*00c0*/  MOV R17, UR14 ;  /* 0x0000000e00117c02 */ /* 0x000fe20008000f00 */
[----:B------:R-:W2:Y:S05]  /*00d0*/  LDCU.64 UR18, c[0x0][0x358] ;  /* 0x00006b00ff1277ac */ /* 0x000eaa0008000a00 */
[----:B------:R-:W3:Y:S01]  /*00e0*/  LDC.64 R8, c[0x4][0x8] ;  /* 0x01000200ff087b82 */ /* 0x000ee20000000a00 */
[----:B------:R-:W-:Y:S01]  /*00f0*/  UMOV UR6, 0x400 ;  /* 0x0000040000067882 */ /* 0x000fe20000000000 */
[----:B------:R-:W4:Y:S01]  /*0100*/  LDCU UR7, c[0x0][0x384] ;  /* 0x00007080ff0777ac */ /* 0x000f220008000800 */
[----:B------:R-:W5:Y:S05]  /*0110*/  LDCU UR10, c[0x0][0x380] ;  /* 0x00007000ff0a77ac */ /* 0x000f6a0008000800 */
[----:B------:R-:W3:Y:S01]  /*0120*/  LDC.64 R10, c[0x4][0x10] ;  /* 0x01000400ff0a7b82 */ /* 0x000ee20000000a00 */
[----:B-1----:R-:W-:-:S02]  /*0130*/  UIMAD.WIDE UR4, UR8, 0x4, UR4 ;  /* 0x00000004080478a5 */ /* 0x002fc4000f8e0204 */
[----:B0-----:R-:W-:-:S04]  /*0140*/  ULEA UR9, UR9, UR6, 0x18 ;  /* 0x0000000609097291 */ /* 0x001fc8000f8ec0ff */
[----:B------:R-:W-:Y:S01]  /*0150*/  IMAD.U32 R14, RZ, RZ, UR4 ;  /* 0x00000004ff0e7e24 */ /* 0x000fe2000f8e00ff */
[----:B------:R-:W0:Y:S01]  /*0160*/  LDC.64 R6, c[0x4][0x20] ;  /* 0x01000800ff067b82 */ /* 0x000e220000000a00 */
[----:B------:R-:W-:Y:S01]  /*0170*/  IMAD.U32 R15, RZ, RZ, UR5 ;  /* 0x00000005ff0f7e24 */ /* 0x000fe2000f8e00ff */
[----:B----4-:R-:W-:Y:S01]  /*0180*/  UIADD3 UR4, UPT, UPT, UR14, UR7, URZ ;  /* 0x000000070e047290 */ /* 0x010fe2000fffe0ff */
[----:B------:R-:W1:Y:S03]  /*0190*/  LDCU.64 UR6, c[0x0][0x390] ;  /* 0x00007200ff0677ac */ /* 0x000e660008000a00 */
[----:B--2---:R2:W-:Y:S01]  /*01a0*/  STG.E desc[UR18][R14.64], RZ ;  /* 0x000000ff0e007986 */ /* 0x0045e2000c101912 */
[----:B-----5:R-:W-:Y:S01]  /*01b0*/  IMAD.U32 R0, RZ, RZ, UR10 ;  /* 0x0000000aff007e24 */ /* 0x020fe2000f8e00ff */
[----:B------:R-:W4:Y:S01]  /*01c0*/  LDC.64 R4, c[0x4][0x28] ;  /* 0x01000a00ff047b82 */ /* 0x000f220000000a00 */
[----:B------:R-:W-:Y:S01]  /*01d0*/  IMAD.U32 R19, RZ, RZ, UR4 ;  /* 0x00000004ff137e24 */ /* 0x000fe2000f8e00ff */
[----:B------:R-:W-:Y:S01]  /*01e0*/  STS [UR9], RZ ;  /* 0x000000ffff007988 */ /* 0x000fe20008000809 */
[----:B------:R-:W-:-:S02]  /*01f0*/  UISETP.GE.AND UP0, UPT, UR4, 0x1, UPT ;  /* 0x000000010400788c */ /* 0x000fc4000bf06270 */
[----:B------:R-:W-:-:S03]  /*0200*/  USHF.L.U32 UR5, UR14, 0x1, URZ ;  /* 0x000000010e057899 */ /* 0x000fc600080006ff */
[----:B------:R-:W-:Y:S01]  /*0210*/  BAR.SYNC.DEFER_BLOCKING 0x0 ;  /* 0x0000000000007b1d */ /* 0x000fe20000010000 */
[----:B------:R-:W-:Y:S02]  /*0220*/  UIMAD UR13, UR8, UR4, URZ ;  /* 0x00000004080d72a4 */ /* 0x000fe4000f8e02ff */
[----:B------:R-:W-:Y:S02]  /*0230*/  UIADD3 UR5, UPT, UPT, UR5, UR5, URZ ;  /* 0x0000000505057290 */ /* 0x000fe4000fffe0ff */
[----:B------:R-:W-:-:S03]  /*0240*/  USHF.R.S32.HI UR24, URZ, 0x1f, UR13 ;  /* 0x0000001fff187899 */ /* 0x000fc6000801140d */
[----:B------:R-:W5:Y:S01]  /*0250*/  LDC.64 R2, c[0x4][0x18] ;  /* 0x01000600ff027b82 */ /* 0x000f620000000a00 */
[----:B------:R-:W-:Y:S02]  /*0260*/  UIMAD UR12, UR8, UR5, URZ ;  /* 0x00000005080c72a4 */ /* 0x000fe4000f8e02ff */
[----:B-1----:R-:W-:Y:S02]  /*0270*/  UIMAD.WIDE UR6, UR13, 0x10, UR6 ;  /* 0x000000100d0678a5 */ /* 0x002fe4000f8e0206 */
[----:B------:R-:W-:-:S03]  /*0280*/  UIADD3 UR5, UPT, UPT, UR12, UR14, URZ ;  /* 0x0000000e0c057290 */ /* 0x000fc6000fffe0ff */
[----:B------:R-:W1:Y:S01]  /*0290*/  LDC.64 R12, c[0x4][RZ] ;  /* 0x01000000ff0c7b82 */ /* 0x000e620000000a00 */
[----:B---3--:R2:W-:Y:S04]  /*02a0*/  STG.E desc[UR18][R8.64], R17 ;  /* 0x0000001108007986 */ /* 0x0085e8000c101912 */
[----:B------:R2:W-:Y:S04]  /*02b0*/  STG.E desc[UR18][R10.64], R19 ;  /* 0x000000130a007986 */ /* 0x0005e8000c101912 */
[----:B0-----:R2:W-:Y:S04]  /*02c0*/  STG.E desc[UR18][R6.64], R17 ;  /* 0x0000001106007986 */ /* 0x0015e8000c101912 */
[----:B----4-:R2:W-:Y:S04]  /*02d0*/  STG.E desc[UR18][R4.64], R17 ;  /* 0x0000001104007986 */ /* 0x0105e8000c101912 */
[----:B-----5:R2:W-:Y:S04]  /*02e0*/  STG.E desc[UR18][R2.64], R17 ;  /* 0x0000001102007986 */ /* 0x0205e8000c101912 */
[----:B-1----:R2:W-:Y:S04]  /*02f0*/  STG.E desc[UR18][R12.64], R17 ;  /* 0x000000110c007986 */ /* 0x0025e8000c101912 */
[----:B------:R-:W-:Y:S01]  /*0300*/  STS [UR9+0x10], RZ ;  /* 0x000010ffff007988 */ /* 0x000fe20008000809 */
[----:B------:R-:W-:Y:S05]  /*0310*/  BRA.U !UP0, `(.L_x_0) ;  /* 0x0000000108307547 */ /* 0x000fea000b800000 */
[----:B------:R-:W-:-:S05]  /*0320*/  UMOV UR4, URZ ;  /* 0x000000ff00047c82 */ /* 0x000fca0008000000 */
.L_x_1:
[----:B------:R-:W-:Y:S01]  /*0330*/  UIMAD.WIDE.U32 UR10, UR4, 0x10, UR6 ;  /* 0x00000010040a78a5 */ /* 0x000fe2000f8e0006 */
[----:B--2---:R-:W-:-:S05]  /*0340*/  IMAD.MOV.U32 R13, RZ, RZ, -0x1 ;  /* 0xffffffffff0d7424 */ /* 0x004fca00078e00ff */
[----:B------:R-:W-:Y:S01]  /*0350*/  MOV R8, UR10 ;  /* 0x0000000a00087c02 */ /* 0x000fe20008000f00 */
[----:B------:R-:W-:-:S05]  /*0360*/  IMAD.U32 R9, RZ, RZ, UR11 ;  /* 0x0000000bff097e24 */ /* 0x000fca000f8e00ff */
[----:B------:R0:W-:Y:S04]  /*0370*/  STG.E desc[UR18][R8.64], R13 ;  /* 0x0000000d08007986 */ /* 0x0001e8000c101912 */
[----:B------:R0:W-:Y:S04]  /*0380*/  STG.E.64 desc[UR18][R8.64+0x8], RZ ;  /* 0x000008ff08007986 */ /* 0x0001e8000c101b12 */
[----:B------:R-:W2:Y:S01]  /*0390*/  LDG.E R0, desc[UR18][R10.64] ;  /* 0x000000120a007981 */ /* 0x000ea2000c1e1900 */
[----:B------:R-:W-:-:S06]  /*03a0*/  UIADD3 UR4, UPT, UPT, UR4, 0x1, URZ ;  /* 0x0000000104047890 */ /* 0x000fcc000fffe0ff */
[----:B--2---:R-:W-:-:S13]  /*03b0*/  ISETP.LE.AND P0, PT, R0, UR4, PT ;  /* 0x0000000400007c0c */ /* 0x004fda000bf03270 */
[----:B0-----:R-:W-:Y:S05]  /*03c0*/  @!P0 BRA `(.L_x_1) ;  /* 0xfffffffc00d88947 */ /* 0x001fea000383ffff */
[----:B------:R0:W5:Y:S02]  /*03d0*/  LDG.E R0, desc[UR18][R2.64] ;  /* 0x0000001202007981 */ /* 0x000164000c1e1900 */
.L_x_0:
[----:B------:R-:W1:Y:S01]  /*03e0*/  LDCU.64 UR10, c[0x0][0x3a0] ;  /* 0x00007400ff0a77ac */ /* 0x000e620008000a00 */
[----:B-----5:R-:W-:Y:S01]  /*03f0*/  ISETP.GE.AND P0, PT, R0, 0x1, PT ;  /* 0x000000010000780c */ /* 0x020fe20003f06270 */
[----:B-1----:R-:W-:-:S12]  /*0400*/  UIMAD.WIDE.U32 UR20, UR5, 0x4, UR10 ;  /* 0x00000004051478a5 */ /* 0x002fd8000f8e000a */
[----:B------:R-:W-:Y:S05]  /*0410*/  @!P0 BRA `(.L_x_2) ;  /* 0x0000000000248947 */ /* 0x000fea0003800000 */
[----:B------:R-:W-:-:S05]  /*0420*/  UMOV UR4, URZ ;  /* 0x000000ff00047c82 */ /* 0x000fca0008000000 */
.L_x_3:
[----:B------:R-:W-:-:S06]  /*0430*/  UIMAD.WIDE.U32 UR16, UR4, 0x4, UR20 ;  /* 0x00000004041078a5 */ /* 0x000fcc000f8e0014 */
[----:B--2---:R-:W-:Y:S02]  /*0440*/  IMAD.U32 R8, RZ, RZ, UR16 ;  /* 0x00000010ff087e24 */ /* 0x004fe4000f8e00ff */
[----:B------:R-:W-:-:S05]  /*0450*/  IMAD.U32 R9, RZ, RZ, UR17 ;  /* 0x00000011ff097e24 */ /* 0x000fca000f8e00ff */
[----:B------:R1:W-:Y:S04]  /*0460*/  STG.E desc[UR18][R8.64], RZ ;  /* 0x000000ff08007986 */ /* 0x0003e8000c101912 */
[----:B------:R-:W2:Y:S01]  /*0470*/  LDG.E R0, desc[UR18][R2.64] ;  /* 0x0000001202007981 */ /* 0x000ea2000c1e1900 */
[----:B------:R-:W-:-:S06]  /*0480*/  UIADD3 UR4, UPT, UPT, UR4, 0x1, URZ ;  /* 0x0000000104047890 */ /* 0x000fcc000fffe0ff */
[----:B--2---:R-:W-:-:S13]  /*0490*/  ISETP.LE.AND P0, PT, R0, UR4, PT ;  /* 0x0000000400007c0c */ /* 0x004fda000bf03270 */
[----:B-1----:R-:W-:Y:S05]  /*04a0*/  @!P0 BRA `(.L_x_3) ;  /* 0xfffffffc00e08947 */ /* 0x002fea000383ffff */
.L_x_2:
[----:B------:R-:W-:Y:S01]  /*04b0*/  UIMAD.WIDE UR16, UR8, 0x4, UR20 ;  /* 0x00000004081078a5 */ /* 0x000fe2000f8e0214 */
[----:B--2---:R-:W-:-:S05]  /*04c0*/  HFMA2 R11, -RZ, RZ, 0, 5.9604644775390625e-08 ;  /* 0x00000001ff0b7431 */ /* 0x004fca00000001ff */
[----:B------:R-:W-:Y:S02]  /*04d0*/  IMAD.U32 R8, RZ, RZ, UR16 ;  /* 0x00000010ff087e24 */ /* 0x000fe4000f8e00ff */
[----:B------:R-:W-:-:S05]  /*04e0*/  IMAD.U32 R9, RZ, RZ, UR17 ;  /* 0x00000011ff097e24 */ /* 0x000fca000f8e00ff */
[----:B------:R1:W-:Y:S04]  /*04f0*/  STG.E desc[UR18][R8.64], R11 ;  /* 0x0000000b08007986 */ /* 0x0003e8000c101912 */
[----:B0-----:R-:W2:Y:S04]  /*0500*/  LDG.E R2, desc[UR18][R2.64] ;  /* 0x0000001202027981 */ /* 0x001ea8000c1e1900 */
[----:B------:R-:W3:Y:S01]  /*0510*/  LDG.E R0, desc[UR18][R6.64] ;  /* 0x0000001206007981 */ /* 0x000ee2000c1e1900 */
[----:B--2---:R-:W-:Y:S02]  /*0520*/  R2UR UR4, R2 ;  /* 0x00000000020472ca */ /* 0x004fe400000e0000 */
[----:B---3--:R-:W-:-:S11]  /*0530*/  ISETP.GE.AND P0, PT, R0, 0x1, PT ;  /* 0x000000010000780c */ /* 0x008fd60003f06270 */
[----:B------:R-:W-:-:S04]  /*0540*/  UIADD3 UR5, UPT, UPT, UR5, UR4, URZ ;  /* 0x0000000405057290 */ /* 0x000fc8000fffe0ff */
[----:B------:R-:W-:Y:S01]  /*0550*/  UIMAD.WIDE.U32 UR22, UR5, 0x4, UR10 ;  /* 0x00000004051678a5 */ /* 0x000fe2000f8e000a */
[----:B-1----:R-:W-:Y:S11]  /*0560*/  @!P0 BRA `(.L_x_4) ;  /* 0x0000000000288947 */ /* 0x002ff60003800000 */
[----:B------:R-:W-:-:S05]  /*0570*/  UMOV UR4, URZ ;  /* 0x000000ff00047c82 */ /* 0x000fca0008000000 */
.L_x_5:
[----:B------:R-:W-:Y:S01]  /*0580*/  UIMAD.WIDE.U32 UR16, UR4, 0x4, UR22 ;  /* 0x00000004041078a5 */ /* 0x000fe2000f8e0016 */
[----:B------:R-:W-:-:S05]  /*0590*/  IMAD.MOV.U32 R9, RZ, RZ, -0x1 ;  /* 0xffffffffff097424 */ /* 0x000fca00078e00ff */
[----:B------:R-:W-:Y:S01]  /*05a0*/  MOV R2, UR16 ;  /* 0x0000001000027c02 */ /* 0x000fe20008000f00 */
[----:B------:R-:W-:-:S05]  /*05b0*/  IMAD.U32 R3, RZ, RZ, UR17 ;  /* 0x00000011ff037e24 */ /* 0x000fca000f8e00ff */
[----:B------:R0:W-:Y:S04]  /*05c0*/  STG.E desc[UR18][R2.64], R9 ;  /* 0x0000000902007986 */ /* 0x0001e8000c101912 */
[----:B------:R-:W2:Y:S01]  /*05d0*/  LDG.E R0, desc[UR18][R6.64] ;  /* 0x0000001206007981 */ /* 0x000ea2000c1e1900 */
[----:B------:R-:W-:-:S06]  /*05e0*/  UIADD3 UR4, UPT, UPT, UR4, 0x1, URZ ;  /* 0x0000000104047890 */ /* 0x000fcc000fffe0ff */
[----:B--2---:R-:W-:-:S13]  /*05f0*/  ISETP.LE.AND P0, PT, R0, UR4, PT ;  /* 0x0000000400007c0c */ /* 0x004fda000bf03270 */
[----:B0-----:R-:W-:Y:S05]  /*0600*/  @!P0 BRA `(.L_x_5) ;  /* 0xfffffffc00dc8947 */ /* 0x001fea000383ffff */
.L_x_4:
[----:B------:R-:W-:-:S06]  /*0610*/  UIMAD.WIDE UR16, UR8, 0x4, UR22 ;  /* 0x00000004081078a5 */ /* 0x000fcc000f8e0216 */
[----:B------:R-:W-:Y:S02]  /*0620*/  IMAD.U32 R8, RZ, RZ, UR16 ;  /* 0x00000010ff087e24 */ /* 0x000fe4000f8e00ff */
[----:B------:R-:W-:-:S05]  /*0630*/  IMAD.U32 R9, RZ, RZ, UR17 ;  /* 0x00000011ff097e24 */ /* 0x000fca000f8e00ff */
[----:B------:R0:W-:Y:S04]  /*0640*/  STG.E desc[UR18][R8.64], RZ ;  /* 0x000000ff08007986 */ /* 0x0001e8000c101912 */
[----:B------:R-:W2:Y:S01]  /*0650*/  LDG.E R6, desc[UR18][R6.64] ;  /* 0x0000001206067981 */ /* 0x000ea2000c1e1900 */
[----:B------:R-:W1:Y:S01]  /*0660*/  LDCU UR15, c[0x0][0x360] ;  /* 0x00006c00ff0f77ac */ /* 0x000e620008000800 */
[----:B------:R-:W-:Y:S01]  /*0670*/  BSSY.RECONVERGENT B0, `(.L_x_6) ;  /* 0x0000010000007945 */ /* 0x000fe20003800200 */
[----:B------:R-:W1:Y:S01]  /*0680*/  S2R R3, SR_TID.Y ;  /* 0x0000000000037919 */ /* 0x000e620000002200 */
[----:B------:R-:W3:Y:S01]  /*0690*/  S2R R0, SR_TID.X ;  /* 0x0000000000007919 */ /* 0x000ee20000002100 */
[----:B------:R-:W-:Y:S01]  /*06a0*/  STS.64 [UR9+0x8], RZ ;  /* 0x000008ffff007988 */ /* 0x000fe20008000a09 */
[----:B-1----:R-:W-:-:S05]  /*06b0*/  IMAD R3, R3, UR15, RZ ;  /* 0x0000000f03037c24 */ /* 0x002fca000f8e02ff */
[----:B---3--:R-:W-:Y:S02]  /*06c0*/  LOP3.LUT P0, R3, R3, RZ, R0, 0xfa, !PT ;  /* 0x000000ff03037212 */ /* 0x008fe4000780fa00 */
[----:B--2---:R-:W-:-:S13]  /*06d0*/  R2UR UR4, R6 ;  /* 0x00000000060472ca */ /* 0x004fda00000e0000 */
[----:B------:R-:W-:-:S04]  /*06e0*/  UIADD3 UR4, UPT, UPT, UR5, UR4, URZ ;  /* 0x0000000405047290 */ /* 0x000fc8000fffe0ff */
[----:B------:R-:W-:Y:S01]  /*06f0*/  UIMAD.WIDE.U32 UR10, UR4, 0x4, UR10 ;  /* 0x00000004040a78a5 */ /* 0x000fe2000f8e000a */
[----:B0-----:R-:W-:Y:S11]  /*0700*/  @P0 BRA `(.L_x_7) ;  /* 0x0000000000180947 */ /* 0x001ff60003800000 */
[----:B------:R-:W2:Y:S01]  /*0710*/  LDG.E R4, desc[UR18][R4.64] ;  /* 0x0000001204047981 */ /* 0x000ea2000c1e1900 */
[----:B------:R-:W-:Y:S01]  /*0720*/  MOV R7, 0x4 ;  /* 0x0000000400077802 */ /* 0x000fe20000000f00 */
[----:B------:R-:W-:Y:S02]  /*0730*/  IMAD.U32 R9, RZ, RZ, UR8 ;  /* 0x00000008ff097e24 */ /* 0x000fe4000f8e00ff */
[----:B--2---:R-:W0:Y:S02]  /*0740*/  ATOMS.INC R6, [UR9+0xc], R4 ;  /* 0x00000c04ff06798c */ /* 0x004e240009800009 */
[----:B0-----:R-:W-:-:S05]  /*0750*/  IMAD.WIDE R6, R6, R7, UR10 ;  /* 0x0000000a06067e25 */ /* 0x001fca000f8e0207 */
[----:B------:R0:W-:Y:S02]  /*0760*/  STG.E desc[UR18][R6.64], R9 ;  /* 0x0000000906007986 */ /* 0x0001e4000c101912 */
.L_x_7:
[----:B------:R-:W-:Y:S05]  /*0770*/  BSYNC.RECONVERGENT B0 ;  /* 0x0000000000007941 */ /* 0x000fea0003800200 */
.L_x_6:
[----:B------:R-:W1:Y:S01]  /*0780*/  LDCU.64 UR16, c[0x0][0x3a0] ;  /* 0x00007400ff1077ac */ /* 0x000e620008000a00 */
[----:B0-----:R-:W-:Y:S02]  /*0790*/  IMAD.MOV.U32 R6, RZ, RZ, 0x1 ;  /* 0x00000001ff067424 */ /* 0x001fe400078e00ff */
[----:B------:R-:W-:Y:S01]  /*07a0*/  IMAD.MOV.U32 R7, RZ, RZ, RZ ;  /* 0x000000ffff077224 */ /* 0x000fe200078e00ff */
[----:B------:R-:W0:Y:S04]  /*07b0*/  LDCU.64 UR4, c[0x0][0x390] ;  /* 0x00007200ff0477ac */ /* 0x000e280008000a00 */
[----:B------:R2:W-:Y:S01]  /*07c0*/  STS.64 [UR9], R6 ;  /* 0x00000006ff007988 */ /* 0x0005e20008000a09 */
[----:B-1----:R-:W-:-:S04]  /*07d0*/  ULEA UR9, UP0, UR12, UR16, 0x2 ;  /* 0x000000100c097291 */ /* 0x002fc8000f8010ff */
[----:B------:R-:W-:Y:S02]  /*07e0*/  ULEA.HI.X UR16, UR12, UR17, URZ, 0x2, UP0 ;  /* 0x000000110c107291 */ /* 0x000fe400080f14ff */
[----:B0-----:R-:W-:Y:S01]  /*07f0*/  ULEA UR4, UP1, UR13, UR4, 0x4 ;  /* 0x000000040d047291 */ /* 0x001fe2000f8220ff */
[----:B------:R-:W-:-:S03]  /*0800*/  MOV R4, UR9 ;  /* 0x0000000900047c02 */ /* 0x000fc60008000f00 */
[----:B------:R-:W-:Y:S01]  /*0810*/  ULEA.HI.X UR5, UR13, UR5, UR24, 0x4, UP1 ;  /* 0x000000050d057291 */ /* 0x000fe200088f2418 */
[----:B------:R-:W-:Y:S01]  /*0820*/  IMAD.U32 R5, RZ, RZ, UR16 ;  /* 0x00000010ff057e24 */ /* 0x000fe2000f8e00ff */
[----:B------:R-:W-:Y:S02]  /*0830*/  UIMAD.WIDE UR12, UR14, 0x10, UR6 ;  /* 0x000000100e0c78a5 */ /* 0x000fe4000f8e0206 */
[----:B--2---:R-:W-:-:S12]  /*0840*/  UIMAD.WIDE UR14, UR14, 0x10, UR4 ;  /* 0x000000100e0e78a5 */ /* 0x004fd8000f8e0204 */
.L_x_29:
[----:B0-----:R-:W0:Y:S01]  /*0850*/  S2R R7, SR_CgaCtaId ;  /* 0x0000000000077919 */ /* 0x001e220000008800 */
[----:B-1----:R-:W-:Y:S01]  /*0860*/  MOV R0, 0x400 ;  /* 0x0000040000007802 */ /* 0x002fe20000000f00 */
[----:B------:R-:W-:Y:S05]  /*0870*/  YIELD ;  /* 0x0000000000007946 */ /* 0x000fea0003800000 */
[----:B0-2---:R-:W-:-:S05]  /*0880*/  LEA R11, R7, R0, 0x18 ;  /* 0x00000000070b7211 */ /* 0x005fca00078ec0ff */
[----:B----4-:R-:W0:Y:S02]  /*0890*/  LDS.128 R12, [R11] ;  /* 0x000000000b0c7984 */ /* 0x010e240000000c00 */
[----:B0-----:R-:W-:-:S13]  /*08a0*/  ISETP.NE.AND P0, PT, R14, R15, PT ;  /* 0x0000000f0e00720c */ /* 0x001fda0003f05270 */
[----:B------:R-:W-:Y:S05]  /*08b0*/  @P0 BRA `(.L_x_8) ;  /* 0x0000000000100947 */ /* 0x000fea0003800000 */
[----:B------:R-:W-:-:S13]  /*08c0*/  ISETP.NE.AND P0, PT, R12, RZ, PT ;  /* 0x000000ff0c00720c */ /* 0x000fda0003f05270 */
[----:B------:R-:W-:Y:S05]  /*08d0*/  @P0 BRA `(.L_x_8) ;  /* 0x0000000000080947 */ /* 0x000fea0003800000 */
[----:B------:R-:W-:-:S13]  /*08e0*/  ISETP.NE.AND P0, PT, R13, RZ, PT ;  /* 0x000000ff0d00720c */ /* 0x000fda0003f05270 */
[----:B------:R-:W-:Y:S05]  /*08f0*/  @!P0 BRA `(.L_x_9) ;  /* 0x0000001000748947 */ /* 0x000fea0003800000 */
.L_x_8:
[----:B------:R-:W-:Y:S05]  /*0900*/  WARPSYNC.ALL ;  /* 0x0000000000007948 */ /* 0x000fea0003800000 */
[----:B------:R-:W-:Y:S01]  /*0910*/  BAR.SYNC.DEFER_BLOCKING 0x0 ;  /* 0x0000000000007b1d */ /* 0x000fe20000010000 */
[----:B------:R-:W-:-:S07]  /*0920*/  IMAD.MOV.U32 R13, RZ, RZ, RZ ;  /* 0x000000ffff0d7224 */ /* 0x000fce00078e00ff */
[----:B------:R-:W0:Y:S01]  /*0930*/  LDC.64 R6, c[0x4][0x28] ;  /* 0x01000a00ff067b82 */ /* 0x000e220000000a00 */
[----:B------:R-:W1:Y:S02]  /*0940*/  LDS.64 R8, [R11] ;  /* 0x000000000b087984 */ /* 0x000e640000000a00 */
[----:B-1----:R-:W-:Y:S01]  /*0950*/  LOP3.LUT P0, RZ, R8, R3, RZ, 0xfc, !PT ;  /* 0x0000000308ff7212 */ /* 0x002fe2000780fcff */
[----:B------:R-:W-:-:S12]  /*0960*/  IMAD.MOV.U32 R12, RZ, RZ, R9 ;  /* 0x000000ffff0c7224 */ /* 0x000fd800078e0009 */
[----:B------:R-:W-:Y:S01]  /*0970*/  @!P0 STS.64 [R11], R12 ;  /* 0x0000000c0b008388 */ /* 0x000fe20000000a00 */
[----:B------:R-:W-:Y:S06]  /*0980*/  BAR.SYNC.DEFER_BLOCKING 0x0 ;  /* 0x0000000000007b1d */ /* 0x000fec0000010000 */
[----:B0-----:R-:W2:Y:S01]  /*0990*/  LDG.E R2, desc[UR18][R6.64] ;  /* 0x0000001206027981 */ /* 0x001ea2000c1e1900 */
[----:B------:R-:W-:Y:S01]  /*09a0*/  BSSY.RECONVERGENT B0, `(.L_x_10) ;  /* 0x000000d000007945 */ /* 0x000fe20003800200 */
[----:B------:R-:W0:Y:S02]  /*09b0*/  S2R R10, SR_LANEID ;  /* 0x00000000000a7919 */ /* 0x000e240000000000 */
[----:B--2---:R-:W1:Y:S02]  /*09c0*/  ATOMS.DEC R0, [R11], R2 ;  /* 0x000000020b00738c */ /* 0x004e640002000000 */
[----:B-1----:R-:W-:-:S02]  /*09d0*/  ISETP.NE.AND P0, PT, R0, RZ, PT ;  /* 0x000000ff0000720c */ /* 0x002fc40003f05270 */
[----:B------:R-:W-:-:S11]  /*09e0*/  MOV R0, 0xffffffff ;  /* 0xffffffff00007802 */ /* 0x000fd60000000f00 */
[----:B0-----:R-:W-:Y:S05]  /*09f0*/  @!P0 BRA `(.L_x_11) ;  /* 0x00000000001c8947 */ /* 0x001fea0003800000 */
[----:B------:R-:W0:Y:S02]  /*0a00*/  LDS.64 R6, [R11+0x8] ;  /* 0x000008000b067984 */ /* 0x000e240000000a00 */
[----:B0-----:R-:W-:-:S13]  /*0a10*/  ISETP.NE.AND P0, PT, R6, R7, PT ;  /* 0x000000070600720c */ /* 0x001fda0003f05270 */
[----:B------:R-:W-:Y:S05]  /*0a20*/  @!P0 BRA `(.L_x_11) ;  /* 0x0000000000108947 */ /* 0x000fea0003800000 */
[----:B------:R-:W0:Y:S01]  /*0a30*/  ATOMS.INC R6, [R11+0x8], R2 ;  /* 0x000008020b06738c */ /* 0x000e220001800000 */
[----:B------:R-:W-:-:S04]  /*0a40*/  IMAD.MOV.U32 R7, RZ, RZ, 0x4 ;  /* 0x00000004ff077424 */ /* 0x000fc800078e00ff */
[----:B0-----:R-:W-:-:S05]  /*0a50*/  IMAD.WIDE R6, R6, R7, UR10 ;  /* 0x0000000a06067e25 */ /* 0x001fca000f8e0207 */
[----:B------:R0:W5:Y:S02]  /*0a60*/  LDG.E R0, desc[UR18][R6.64] ;  /* 0x0000001206007981 */ /* 0x000164000c1e1900 */
.L_x_11:
[----:B------:R-:W-:Y:S05]  /*0a70*/  BSYNC.RECONVERGENT B0 ;  /* 0x0000000000007941 */ /* 0x000fea0003800200 */
.L_x_10:
[----:B------:R-:W-:Y:S01]  /*0a80*/  VOTEU.ANY UR9, UPT, PT ;  /* 0x0000000000097886 */ /* 0x000fe200038e0100 */
[----:B------:R-:W1:Y:S01]  /*0a90*/  S2R R2, SR_LTMASK ;  /* 0x0000000000027919 */ /* 0x000e620000003900 */
[----:B------:R-:W2:Y:S08]  /*0aa0*/  FLO.U32 R9, UR9 ;  /* 0x0000000900097d00 */ /* 0x000eb000080e0000 */
[----:B------:R-:W3:Y:S01]  /*0ab0*/  POPC R8, UR9 ;  /* 0x0000000900087d09 */ /* 0x000ee20008000000 */
[----:B--2---:R-:W-:-:S13]  /*0ac0*/  ISETP.EQ.U32.AND P0, PT, R9, R10, PT ;  /* 0x0000000a0900720c */ /* 0x004fda0003f02070 */
[----:B---3--:R-:W0:Y:S01]  /*0ad0*/  @P0 ATOMS.ADD R8, [R11+0x10], R8 ;  /* 0x000010080b08038c */ /* 0x008e220000000000 */
[----:B-1----:R-:W-:Y:S01]  /*0ae0*/  LOP3.LUT R10, R2, UR9, RZ, 0xc0, !PT ;  /* 0x00000009020a7c12 */ /* 0x002fe2000f8ec0ff */
[----:B------:R-:W1:Y:S01]  /*0af0*/  LDCU UR9, c[0x0][0x384] ;  /* 0x00007080ff0977ac */ /* 0x000e620008000800 */
[----:B------:R-:W-:-:S04]  /*0b00*/  IMAD.MOV.U32 R2, RZ, RZ, RZ ;  /* 0x000000ffff027224 */ /* 0x000fc800078e00ff */
[----:B------:R-:W2:Y:S01]  /*0b10*/  POPC R10, R10 ;  /* 0x0000000a000a7309 */ /* 0x000ea20000000000 */
[----:B-1----:R-:W-:Y:S01]  /*0b20*/  UISETP.GE.AND UP0, UPT, UR9, 0x1, UPT ;  /* 0x000000010900788c */ /* 0x002fe2000bf06270 */
[----:B0-----:R-:W2:Y:S02]  /*0b30*/  SHFL.IDX PT, R7, R8, R9, 0x1f ;  /* 0x00001f0908077589 */ /* 0x001ea400000e0000 */
[----:B--2---:R-:W-:-:S04]  /*0b40*/  IMAD.IADD R7, R7, 0x1, R10 ;  /* 0x0000000107077824 */ /* 0x004fc800078e020a */
[----:B------:R-:W-:-:S05]  /*0b50*/  IMAD.WIDE R6, R7, 0x4, R4 ;  /* 0x0000000407067825 */ /* 0x000fca00078e0204 */
[----:B-----5:R0:W-:Y:S01]  /*0b60*/  STG.E desc[UR18][R6.64], R0 ;  /* 0x0000000006007986 */ /* 0x0201e2000c101912 */
[----:B------:R-:W-:Y:S05]  /*0b70*/  BRA.U !UP0, `(.L_x_12) ;  /* 0x00000009086c7547 */ /* 0x000fea000b800000 */
[----:B------:R-:W1:Y:S01]  /*0b80*/  LDCU UR9, c[0x0][0x384] ;  /* 0x00007080ff0977ac */ /* 0x000e620008000800 */
[----:B------:R-:W-:Y:S02]  /*0b90*/  HFMA2 R8, -RZ, RZ, 0, 0 ;  /* 0x00000000ff087431 */ /* 0x000fe400000001ff */
[----:B------:R-:W-:Y:S01]  /*0ba0*/  IMAD.MOV.U32 R2, RZ, RZ, RZ ;  /* 0x000000ffff027224 */ /* 0x000fe200078e00ff */
[----:B-1----:R-:W-:-:S04]  /*0bb0*/  USHF.L.U32 UR9, UR9, 0x1, URZ ;  /* 0x0000000109097899 */ /* 0x002fc800080006ff */
[----:B------:R-:W-:Y:S02]  /*0bc0*/  UISETP.LT.AND UP0, UPT, UR9, 0x2, UPT ;  /* 0x000000020900788c */ /* 0x000fe4000bf01270 */
[----:B------:R-:W-:Y:S02]  /*0bd0*/  UISETP.GE.AND UP1, UPT, UR9, 0xf, UPT ;  /* 0x0000000f0900788c */ /* 0x000fe4000bf26270 */
[----:B------:R-:W-:-:S04]  /*0be0*/  USEL UR16, UR9, 0x2, !UP0 ;  /* 0x0000000209107887 */ /* 0x000fc8000c000000 */
[----:B------:R-:W-:-:S04]  /*0bf0*/  UIADD3 UR24, UPT, UPT, UR16, -0x1, URZ ;  /* 0xffffffff10187890 */ /* 0x000fc8000fffe0ff */
[----:B------:R-:W-:-:S04]  /*0c00*/  ULEA.HI UR26, UR24, 0x1, URZ, 0x1f ;  /* 0x00000001181a7891 */ /* 0x000fc8000f8ff8ff */
[----:B------:R-:W-:-:S04]  /*0c10*/  ULOP3.LUT UR25, UR26, 0x7, URZ, 0xc0, !UPT ;  /* 0x000000071a197892 */ /* 0x000fc8000f8ec0ff */
[----:B------:R-:W-:Y:S01]  /*0c20*/  UISETP.NE.AND UP0, UPT, UR25, URZ, UPT ;  /* 0x000000ff1900728c */ /* 0x000fe2000bf05270 */
[----:B------:R-:W-:Y:S10]  /*0c30*/  BRA.U !UP1, `(.L_x_13) ;  /* 0x0000000509287547 */ /* 0x000ff4000b800000 */
[----:B------:R-:W1:Y:S01]  /*0c40*/  LDCU.64 UR16, c[0x0][0x388] ;  /* 0x00007100ff1077ac */ /* 0x000e620008000a00 */
[----:B------:R-:W-:Y:S01]  /*0c50*/  IMAD.MOV.U32 R8, RZ, RZ, RZ ;  /* 0x000000ffff087224 */ /* 0x000fe200078e00ff */
[----:B------:R-:W-:-:S04]  /*0c60*/  UISETP.LT.AND UP1, UPT, UR9, 0x2, UPT ;  /* 0x000000020900788c */ /* 0x000fc8000bf21270 */
[----:B------:R-:W-:-:S04]  /*0c70*/  USEL UR9, UR9, 0x2, !UP1 ;  /* 0x0000000209097887 */ /* 0x000fc8000c800000 */
[----:B------:R-:W-:-:S04]  /*0c80*/  UIADD3 UR9, UPT, UPT, UR9, -0x1, URZ ;  /* 0xffffffff09097890 */ /* 0x000fc8000fffe0ff */
[----:B------:R-:W-:Y:S02]  /*0c90*/  ULEA.HI UR9, UR9, 0x1, URZ, 0x1f ;  /* 0x0000000109097891 */ /* 0x000fe4000f8ff8ff */
[----:B-1----:R-:W-:Y:S02]  /*0ca0*/  UIADD3 UR16, UP1, UPT, UR16, 0x20, URZ ;  /* 0x0000002010107890 */ /* 0x002fe4000ff3e0ff */
[----:B------:R-:W-:Y:S02]  /*0cb0*/  ULOP3.LUT UR9, UR9, 0x7ffffff8, URZ, 0xc0, !UPT ;  /* 0x7ffffff809097892 */ /* 0x000fe4000f8ec0ff */
[----:B------:R-:W-:Y:S02]  /*0cc0*/  UIADD3.X UR17, UPT, UPT, URZ, UR17, URZ, UP1, !UPT ;  /* 0x00000011ff117290 */ /* 0x000fe40008ffe4ff */
[----:B0-----:R-:W-:Y:S01]  /*0cd0*/  IMAD.U32 R6, RZ, RZ, UR16 ;  /* 0x00000010ff067e24 */ /* 0x001fe2000f8e00ff */
[----:B------:R-:W-:-:S03]  /*0ce0*/  UIADD3 UR9, UPT, UPT, -UR9, URZ, URZ ;  /* 0x000000ff09097290 */ /* 0x000fc6000fffe1ff */
[----:B------:R-:W-:-:S09]  /*0cf0*/  MOV R7, UR17 ;  /* 0x0000001100077c02 */ /* 0x000fd20008000f00 */
.L_x_14:
[----:B-1----:R-:W2:Y:S04]  /*0d00*/  LDG.E R9, desc[UR18][R6.64+-0x20] ;  /* 0xffffe01206097981 */ /* 0x002ea8000c1e1900 */
[----:B------:R-:W3:Y:S04]  /*0d10*/  LDG.E R11, desc[UR18][R6.64+-0x18] ;  /* 0xffffe812060b7981 */ /* 0x000ee8000c1e1900 */
[----:B------:R-:W4:Y:S04]  /*0d20*/  LDG.E R13, desc[UR18][R6.64+-0x10] ;  /* 0xfffff012060d7981 */ /* 0x000f28000c1e1900 */
[----:B------:R-:W5:Y:S04]  /*0d30*/  LDG.E R15, desc[UR18][R6.64+-0x8] ;  /* 0xfffff812060f7981 */ /* 0x000f68000c1e1900 */
[----:B------:R-:W5:Y:S04]  /*0d40*/  LDG.E R17, desc[UR18][R6.64] ;  /* 0x0000001206117981 */ /* 0x000f68000c1e1900 */
[----:B------:R-:W5:Y:S04]  /*0d50*/  LDG.E R19, desc[UR18][R6.64+0x8] ;  /* 0x0000081206137981 */ /* 0x000f68000c1e1900 */
[----:B------:R-:W5:Y:S04]  /*0d60*/  LDG.E R21, desc[UR18][R6.64+0x10] ;  /* 0x0000101206157981 */ /* 0x000f68000c1e1900 */
[----:B------:R-:W5:Y:S01]  /*0d70*/  LDG.E R23, desc[UR18][R6.64+0x18] ;  /* 0x0000181206177981 */ /* 0x000f62000c1e1900 */
[----:B--2---:R-:W-:-:S13]  /*0d80*/  ISETP.NE.AND P2, PT, R9, R0, PT ;  /* 0x000000000900720c */ /* 0x004fda0003f45270 */
[----:B------:R-:W2:Y:S01]  /*0d90*/  @!P2 LDG.E R9, desc[UR18][R6.64+-0x1c] ;  /* 0xffffe4120609a981 */ /* 0x000ea2000c1e1900 */
[C---:B------:R-:W-:Y:S01]  /*0da0*/  @!P2 IMAD R12, R2.reuse, 0x4, R1 ;  /* 0x00000004020ca824 */ /* 0x040fe200078e0201 */
[-C--:B---3--:R-:W-:Y:S01]  /*0db0*/  ISETP.NE.AND P0, PT, R11, R0.reuse, PT ;  /* 0x000000000b00720c */ /* 0x088fe20003f05270 */
[----:B------:R-:W-:Y:S01]  /*0dc0*/  @!P2 VIADD R10, R2, 0x1 ;  /* 0x00000001020aa836 */ /* 0x000fe20000000000 */
[-C--:B----4-:R-:W-:Y:S02]  /*0dd0*/  ISETP.NE.AND P1, PT, R13, R0.reuse, PT ;  /* 0x000000000d00720c */ /* 0x090fe40003f25270 */
[-C--:B-----5:R-:W-:Y:S02]  /*0de0*/  ISETP.NE.AND P3, PT, R15, R0.reuse, PT ;  /* 0x000000000f00720c */ /* 0x0a0fe40003f65270 */
[-C--:B------:R-:W-:Y:S01]  /*0df0*/  ISETP.NE.AND P4, PT, R17, R0.reuse, PT ;  /* 0x000000001100720c */ /* 0x080fe20003f85270 */
[----:B------:R-:W-:Y:S01]  /*0e00*/  @!P2 IMAD.MOV.U32 R2, RZ, RZ, R10 ;  /* 0x000000ffff02a224 */ /* 0x000fe200078e000a */
[----:B------:R-:W-:-:S02]  /*0e10*/  ISETP.NE.AND P5, PT, R19, R0, PT ;  /* 0x000000001300720c */ /* 0x000fc40003fa5270 */
[----:B------:R-:W-:-:S03]  /*0e20*/  ISETP.NE.AND P6, PT, R21, R0, PT ;  /* 0x000000001500720c */ /* 0x000fc60003fc5270 */
[----:B------:R-:W3:Y:S04]  /*0e30*/  @!P0 LDG.E R10, desc[UR18][R6.64+-0x14] ;  /* 0xffffec12060a8981 */ /* 0x000ee8000c1e1900 */
[----:B------:R-:W4:Y:S04]  /*0e40*/  @!P1 LDG.E R11, desc[UR18][R6.64+-0xc] ;  /* 0xfffff412060b9981 */ /* 0x000f28000c1e1900 */
[----:B------:R-:W5:Y:S04]  /*0e50*/  @!P3 LDG.E R13, desc[UR18][R6.64+-0x4] ;  /* 0xfffffc12060db981 */ /* 0x000f68000c1e1900 */
[----:B------:R-:W5:Y:S04]  /*0e60*/  @!P4 LDG.E R14, desc[UR18][R6.64+0x4] ;  /* 0x00000412060ec981 */ /* 0x000f68000c1e1900 */
[----:B------:R-:W5:Y:S01]  /*0e70*/  @!P5 LDG.E R15, desc[UR18][R6.64+0xc] ;  /* 0x00000c12060fd981 */ /* 0x000f62000c1e1900 */
[C---:B------:R-:W-:Y:S01]  /*0e80*/  @!P0 IADD3 R16, PT, PT, R2.reuse, 0x1, RZ ;  /* 0x0000000102108810 */ /* 0x040fe20007ffe0ff */
[----:B------:R-:W-:-:S04]  /*0e90*/  @!P0 IMAD R17, R2, 0x4, R1 ;  /* 0x0000000402118824 */ /* 0x000fc800078e0201 */
[----:B------:R-:W-:Y:S01]  /*0ea0*/  @!P0 IMAD.MOV.U32 R2, RZ, RZ, R16 ;  /* 0x000000ffff028224 */ /* 0x000fe200078e0010 */
[----:B--2---:R0:W-:Y:S01]  /*0eb0*/  @!P2 STL [R12], R9 ;  /* 0x000000090c00a387 */ /* 0x0041e20000100800 */
[----:B------:R-:W-:-:S03]  /*0ec0*/  ISETP.NE.AND P2, PT, R23, R0, PT ;  /* 0x000000001700720c */ /* 0x000fc60003f45270 */
[----:B0-----:R-:W2:Y:S10]  /*0ed0*/  @!P6 LDG.E R9, desc[UR18][R6.64+0x14] ;  /* 0x000014120609e981 */ /* 0x001eb4000c1e1900 */
[----:B------:R0:W2:Y:S01]  /*0ee0*/  @!P2 LDG.E R12, desc[UR18][R6.64+0x1c] ;  /* 0x00001c12060ca981 */ /* 0x0000a2000c1e1900 */
[C---:B------:R-:W-:Y:S01]  /*0ef0*/  @!P1 VIADD R16, R2.reuse, 0x1 ;  /* 0x0000000102109836 */ /* 0x040fe20000000000 */
[----:B------:R-:W-:-:S03]  /*0f00*/  @!P1 LEA R18, R2, R1, 0x2 ;  /* 0x0000000102129211 */ /* 0x000fc600078e10ff */
[----:B------:R-:W-:-:S04]  /*0f10*/  @!P1 IMAD.MOV.U32 R2, RZ, RZ, R16 ;  /* 0x000000ffff029224 */ /* 0x000fc800078e0010 */
[C---:B------:R-:W-:Y:S02]  /*0f20*/  @!P3 VIADD R16, R2.reuse, 0x1 ;  /* 0x000000010210b836 */ /* 0x040fe40000000000 */
[----:B------:R-:W-:-:S03]  /*0f30*/  @!P3 IMAD R20, R2, 0x4, R1 ;  /* 0x000000040214b824 */ /* 0x000fc600078e0201 */
[----:B------:R-:W-:-:S05]  /*0f40*/  @!P3 MOV R2, R16 ;  /* 0x000000100002b202 */ /* 0x000fca0000000f00 */
[C---:B------:R-:W-:Y:S02]  /*0f50*/  @!P4 VIADD R16, R2.reuse, 0x1 ;  /* 0x000000010210c836 */ /* 0x040fe40000000000 */
[----:B------:R-:W-:Y:S02]  /*0f60*/  @!P4 IMAD R19, R2, 0x4, R1 ;  /* 0x000000040213c824 */ /* 0x000fe400078e0201 */
[----:B------:R-:W-:-:S05]  /*0f70*/  @!P4 IMAD.MOV.U32 R2, RZ, RZ, R16 ;  /* 0x000000ffff02c224 */ /* 0x000fca00078e0010 */
[C---:B------:R-:W-:Y:S01]  /*0f80*/  @!P5 IADD3 R21, PT, PT, R2.reuse, 0x1, RZ ;  /* 0x000000010215d810 */ /* 0x040fe20007ffe0ff */
[----:B------:R-:W-:-:S04]  /*0f90*/  @!P5 IMAD R16, R2, 0x4, R1 ;  /* 0x000000040210d824 */ /* 0x000fc800078e0201 */
[----:B------:R-:W-:-:S04]  /*0fa0*/  @!P5 IMAD.MOV.U32 R2, RZ, RZ, R21 ;  /* 0x000000ffff02d224 */ /* 0x000fc800078e0015 */
[C---:B------:R-:W-:Y:S01]  /*0fb0*/  @!P6 VIADD R21, R2.reuse, 0x1 ;  /* 0x000000010215e836 */ /* 0x040fe20000000000 */
[----:B------:R-:W-:-:S03]  /*0fc0*/  @!P6 LEA R22, R2, R1, 0x2 ;  /* 0x000000010216e211 */ /* 0x000fc600078e10ff */
[----:B------:R-:W-:Y:S01]  /*0fd0*/  @!P6 IMAD.MOV.U32 R2, RZ, RZ, R21 ;  /* 0x000000ffff02e224 */ /* 0x000fe200078e0015 */
[----:B---3--:R1:W-:Y:S03]  /*0fe0*/  @!P0 STL [R17], R10 ;  /* 0x0000000a11008387 */ /* 0x0083e60000100800 */
[----:B------:R-:W-:Y:S01]  /*0ff0*/  @!P2 IMAD R23, R2, 0x4, R1 ;  /* 0x000000040217a824 */ /* 0x000fe200078e0201 */
[----:B----4-:R1:W-:Y:S04]  /*1000*/  @!P1 STL [R18], R11 ;  /* 0x0000000b12009387 */ /* 0x0103e80000100800 */
[----:B-----5:R1:W-:Y:S04]  /*1010*/  @!P3 STL [R20], R13 ;  /* 0x0000000d1400b387 */ /* 0x0203e80000100800 */
[----:B------:R1:W-:Y:S04]  /*1020*/  @!P4 STL [R19], R14 ;  /* 0x0000000e1300c387 */ /* 0x0003e80000100800 */
[----:B------:R1:W-:Y:S01]  /*1030*/  @!P5 STL [R16], R15 ;  /* 0x0000000f1000d387 */ /* 0x0003e20000100800 */
[----:B------:R-:W-:-:S04]  /*1040*/  UIADD3 UR9, UPT, UPT, UR9, 0x8, URZ ;  /* 0x0000000809097890 */ /* 0x000fc8000fffe0ff */
[----:B------:R-:W-:Y:S01]  /*1050*/  UISETP.NE.AND UP1, UPT, UR9, URZ, UPT ;  /* 0x000000ff0900728c */ /* 0x000fe2000bf25270 */
[----:B0-----:R-:W-:Y:S01]  /*1060*/  IADD3 R6, P0, PT, R6, 0x40, RZ ;  /* 0x0000004006067810 */ /* 0x001fe20007f1e0ff */
[----:B------:R-:W-:Y:S02]  /*1070*/  @!P2 VIADD R21, R2, 0x1 ;  /* 0x000000010215a836 */ /* 0x000fe40000000000 */
[----:B------:R-:W-:Y:S01]  /*1080*/  VIADD R8, R8, 0x10 ;  /* 0x0000001008087836 */ /* 0x000fe20000000000 */
[----:B------:R-:W-:Y:S01]  /*1090*/  IADD3.X R7, PT, PT, RZ, R7, RZ, P0, !PT ;  /* 0x00000007ff077210 */ /* 0x000fe200007fe4ff */
[----:B------:R-:W-:Y:S01]  /*10a0*/  @!P2 IMAD.MOV.U32 R2, RZ, RZ, R21 ;  /* 0x000000ffff02a224 */ /* 0x000fe200078e0015 */
[----:B--2---:R1:W-:Y:S04]  /*10b0*/  @!P6 STL [R22], R9 ;  /* 0x000000091600e387 */ /* 0x0043e80000100800 */
[----:B------:R1:W-:Y:S01]  /*10c0*/  @!P2 STL [R23], R12 ;  /* 0x0000000c1700a387 */ /* 0x0003e20000100800 */
[----:B------:R-:W-:Y:S05]  /*10d0*/  BRA.U UP1, `(.L_x_14) ;  /* 0xfffffffd01087547 */ /* 0x000fea000b83ffff */
.L_x_13:
[----:B------:R-:W-:Y:S05]  /*10e0*/  BRA.U !UP0, `(.L_x_12) ;  /* 0x0000000508107547 */ /* 0x000fea000b800000 */
[----:B------:R-:W-:Y:S02]  /*10f0*/  UIADD3 UR9, UPT, UPT, UR25, -0x1, URZ ;  /* 0xffffffff19097890 */ /* 0x000fe4000fffe0ff */
[----:B------:R-:W-:Y:S02]  /*1100*/  ULOP3.LUT UP1, URZ, UR26, 0x3, URZ, 0xc0, !UPT ;  /* 0x000000031aff7892 */ /* 0x000fe4000f82c0ff */
[----:B------:R-:W-:-:S09]  /*1110*/  UISETP.GE.U32.AND UP0, UPT, UR9, 0x3, UPT ;  /* 0x000000030900788c */ /* 0x000fd2000bf06070 */
[----:B------:R-:W-:Y:S05]  /*1120*/  BRA.U !UP0, `(.L_x_15) ;  /* 0x00000001087c7547 */ /* 0x000fea000b800000 */
[----:B0-----:R-:W0:Y:S02]  /*1130*/  LDC.64 R6, c[0x0][0x388] ;  /* 0x0000e200ff067b82 */ /* 0x001e240000000a00 */
[----:B0-----:R-:W-:-:S05]  /*1140*/  IMAD.WIDE.U32 R6, R8, 0x4, R6 ;  /* 0x0000000408067825 */ /* 0x001fca00078e0006 */
[----:B-1----:R-:W2:Y:S04]  /*1150*/  LDG.E R9, desc[UR18][R6.64] ;  /* 0x0000001206097981 */ /* 0x002ea8000c1e1900 */
[----:B------:R-:W3:Y:S04]  /*1160*/  LDG.E R11, desc[UR18][R6.64+0x8] ;  /* 0x00000812060b7981 */ /* 0x000ee8000c1e1900 */
[----:B------:R-:W4:Y:S04]  /*1170*/  LDG.E R13, desc[UR18][R6.64+0x10] ;  /* 0x00001012060d7981 */ /* 0x000f28000c1e1900 */
[----:B------:R-:W5:Y:S01]  /*1180*/  LDG.E R15, desc[UR18][R6.64+0x18] ;  /* 0x00001812060f7981 */ /* 0x000f62000c1e1900 */
[----:B--2---:R-:W-:-:S02]  /*1190*/  ISETP.NE.AND P0, PT, R9, R0, PT ;  /* 0x000000000900720c */ /* 0x004fc40003f05270 */
[-C--:B---3--:R-:W-:Y:S02]  /*11a0*/  ISETP.NE.AND P1, PT, R11, R0.reuse, PT ;  /* 0x000000000b00720c */ /* 0x088fe40003f25270 */
[-C--:B----4-:R-:W-:Y:S02]  /*11b0*/  ISETP.NE.AND P2, PT, R13, R0.reuse, PT ;  /* 0x000000000d00720c */ /* 0x090fe40003f45270 */
[----:B-----5:R-:W-:-:S07]  /*11c0*/  ISETP.NE.AND P3, PT, R15, R0, PT ;  /* 0x000000000f00720c */ /* 0x020fce0003f65270 */
[----:B------:R-:W2:Y:S04]  /*11d0*/  @!P0 LDG.E R9, desc[UR18][R6.64+0x4] ;  /* 0x0000041206098981 */ /* 0x000ea8000c1e1900 */
[----:B------:R-:W3:Y:S04]  /*11e0*/  @!P1 LDG.E R10, desc[UR18][R6.64+0xc] ;  /* 0x00000c12060a9981 */ /* 0x000ee8000c1e1900 */
[----:B------:R-:W4:Y:S04]  /*11f0*/  @!P2 LDG.E R11, desc[UR18][R6.64+0x14] ;  /* 0x00001412060ba981 */ /* 0x000f28000c1e1900 */
[----:B------:R0:W5:Y:S01]  /*1200*/  @!P3 LDG.E R12, desc[UR18][R6.64+0x1c] ;  /* 0x00001c12060cb981 */ /* 0x000162000c1e1900 */
[C---:B------:R-:W-:Y:S01]  /*1210*/  @!P0 VIADD R13, R2.reuse, 0x1 ;  /* 0x00000001020d8836 */ /* 0x040fe20000000000 */
[----:B------:R-:W-:Y:S01]  /*1220*/  @!P0 LEA R14, R2, R1, 0x2 ;  /* 0x00000001020e8211 */ /* 0x000fe200078e10ff */
[----:B------:R-:W-:-:S02]  /*1230*/  VIADD R8, R8, 0x8 ;  /* 0x0000000808087836 */ /* 0x000fc40000000000 */
[----:B------:R-:W-:-:S04]  /*1240*/  @!P0 IMAD.MOV.U32 R2, RZ, RZ, R13 ;  /* 0x000000ffff028224 */ /* 0x000fc800078e000d */
[C---:B------:R-:W-:Y:S02]  /*1250*/  @!P1 VIADD R13, R2.reuse, 0x1 ;  /* 0x00000001020d9836 */ /* 0x040fe40000000000 */
[----:B------:R-:W-:-:S03]  /*1260*/  @!P1 IMAD R15, R2, 0x4, R1 ;  /* 0x00000004020f9824 */ /* 0x000fc600078e0201 */
[----:B------:R-:W-:-:S05]  /*1270*/  @!P1 MOV R2, R13 ;  /* 0x0000000d00029202 */ /* 0x000fca0000000f00 */
[C---:B------:R-:W-:Y:S02]  /*1280*/  @!P2 VIADD R13, R2.reuse, 0x1 ;  /* 0x00000001020da836 */ /* 0x040fe40000000000 */
[----:B------:R-:W-:Y:S02]  /*1290*/  @!P2 IMAD R16, R2, 0x4, R1 ;  /* 0x000000040210a824 */ /* 0x000fe400078e0201 */
[----:B------:R-:W-:-:S04]  /*12a0*/  @!P2 IMAD.MOV.U32 R2, RZ, RZ, R13 ;  /* 0x000000ffff02a224 */ /* 0x000fc800078e000d */
[C---:B0-----:R-:W-:Y:S01]  /*12b0*/  @!P3 VIADD R6, R2.reuse, 0x1 ;  /* 0x000000010206b836 */ /* 0x041fe20000000000 */
[----:B------:R-:W-:-:S03]  /*12c0*/  @!P3 LEA R13, R2, R1, 0x2 ;  /* 0x00000001020db211 */ /* 0x000fc600078e10ff */
[----:B------:R-:W-:Y:S01]  /*12d0*/  @!P3 IMAD.MOV.U32 R2, RZ, RZ, R6 ;  /* 0x000000ffff02b224 */ /* 0x000fe200078e0006 */
[----:B--2---:R2:W-:Y:S04]  /*12e0*/  @!P0 STL [R14], R9 ;  /* 0x000000090e008387 */ /* 0x0045e80000100800 */
[----:B---3--:R2:W-:Y:S04]  /*12f0*/  @!P1 STL [R15], R10 ;  /* 0x0000000a0f009387 */ /* 0x0085e80000100800 */
[----:B----4-:R2:W-:Y:S04]  /*1300*/  @!P2 STL [R16], R11 ;  /* 0x0000000b1000a387 */ /* 0x0105e80000100800 */
[----:B-----5:R2:W-:Y:S02]  /*1310*/  @!P3 STL [R13], R12 ;  /* 0x0000000c0d00b387 */ /* 0x0205e40000100800 */
.L_x_15:
[----:B------:R-:W-:Y:S05]  /*1320*/  BRA.U !UP1, `(.L_x_12) ;  /* 0x0000000109807547 */ /* 0x000fea000b800000 */
[----:B------:R-:W-:Y:S02]  /*1330*/  ULOP3.LUT UP1, URZ, UR24, 0x6, URZ, 0xc0, !UPT ;  /* 0x0000000618ff7892 */ /* 0x000fe4000f82c0ff */
[----:B------:R-:W-:-:S07]  /*1340*/  ULOP3.LUT UP0, URZ, UR24, 0x2, URZ, 0xc0, !UPT ;  /* 0x0000000218ff7892 */ /* 0x000fce000f80c0ff */
[----:B------:R-:W-:Y:S05]  /*1350*/  BRA.U !UP1, `(.L_x_16) ;  /* 0x0000000109447547 */ /* 0x000fea000b800000 */
[----:B0-----:R-:W0:Y:S02]  /*1360*/  LDC.64 R6, c[0x0][0x388] ;  /* 0x0000e200ff067b82 */ /* 0x001e240000000a00 */
[----:B0-----:R-:W-:-:S05]  /*1370*/  IMAD.WIDE.U32 R6, R8, 0x4, R6 ;  /* 0x0000000408067825 */ /* 0x001fca00078e0006 */
[----:B-12---:R-:W2:Y:S04]  /*1380*/  LDG.E R9, desc[UR18][R6.64] ;  /* 0x0000001206097981 */ /* 0x006ea8000c1e1900 */
[----:B------:R-:W3:Y:S01]  /*1390*/  LDG.E R11, desc[UR18][R6.64+0x8] ;  /* 0x00000812060b7981 */ /* 0x000ee2000c1e1900 */
[-C--:B--2---:R-:W-:Y:S02]  /*13a0*/  ISETP.NE.AND P0, PT, R9, R0.reuse, PT ;  /* 0x000000000900720c */ /* 0x084fe40003f05270 */
[----:B---3--:R-:W-:-:S11]  /*13b0*/  ISETP.NE.AND P1, PT, R11, R0, PT ;  /* 0x000000000b00720c */ /* 0x008fd60003f25270 */
[----:B------:R-:W2:Y:S04]  /*13c0*/  @!P0 LDG.E R9, desc[UR18][R6.64+0x4] ;  /* 0x0000041206098981 */ /* 0x000ea8000c1e1900 */
[----:B------:R-:W3:Y:S01]  /*13d0*/  @!P1 LDG.E R10, desc[UR18][R6.64+0xc] ;  /* 0x00000c12060a9981 */ /* 0x000ee2000c1e1900 */
[C---:B------:R-:W-:Y:S01]  /*13e0*/  @!P0 IADD3 R11, PT, PT, R2.reuse, 0x1, RZ ;  /* 0x00000001020b8810 */ /* 0x040fe20007ffe0ff */
[----:B------:R-:W-:Y:S02]  /*13f0*/  @!P0 IMAD R12, R2, 0x4, R1 ;  /* 0x00000004020c8824 */ /* 0x000fe400078e0201 */
[----:B------:R-:W-:Y:S02]  /*1400*/  VIADD R8, R8, 0x4 ;  /* 0x0000000408087836 */ /* 0x000fe40000000000 */
[----:B------:R-:W-:-:S04]  /*1410*/  @!P0 IMAD.MOV.U32 R2, RZ, RZ, R11 ;  /* 0x000000ffff028224 */ /* 0x000fc800078e000b */
[C---:B------:R-:W-:Y:S01]  /*1420*/  @!P1 IMAD R13, R2.reuse, 0x4, R1 ;  /* 0x00000004020d9824 */ /* 0x040fe200078e0201 */
[----:B------:R-:W-:-:S05]  /*1430*/  @!P1 IADD3 R11, PT, PT, R2, 0x1, RZ ;  /* 0x00000001020b9810 */ /* 0x000fca0007ffe0ff */
[----:B------:R-:W-:Y:S01]  /*1440*/  @!P1 IMAD.MOV.U32 R2, RZ, RZ, R11 ;  /* 0x000000ffff029224 */ /* 0x000fe200078e000b */
[----:B--2---:R4:W-:Y:S04]  /*1450*/  @!P0 STL [R12], R9 ;  /* 0x000000090c008387 */ /* 0x0049e80000100800 */
[----:B---3--:R4:W-:Y:S02]  /*1460*/  @!P1 STL [R13], R10 ;  /* 0x0000000a0d009387 */ /* 0x0089e40000100800 */
.L_x_16:
[----:B------:R-:W-:Y:S05]  /*1470*/  BRA.U UP0, `(.L_x_12) ;  /* 0x00000001002c7547 */ /* 0x000fea000b800000 */
[----:B0-----:R-:W1:Y:S02]  /*1480*/  LDC.64 R6, c[0x0][0x388] ;  /* 0x0000e200ff067b82 */ /* 0x001e640000000a00 */
[----:B-12-4-:R-:W-:-:S05]  /*1490*/  IMAD.WIDE.U32 R8, R8, 0x4, R6 ;  /* 0x0000000408087825 */ /* 0x016fca00078e0006 */
[----:B------:R-:W2:Y:S01]  /*14a0*/  LDG.E R7, desc[UR18][R8.64] ;  /* 0x0000001208077981 */ /* 0x000ea2000c1e1900 */
[----:B------:R-:W-:Y:S01]  /*14b0*/  BSSY.RECONVERGENT B0, `(.L_x_12) ;  /* 0x0000007000007945 */ /* 0x000fe20003800200 */
[----:B--2---:R-:W-:-:S13]  /*14c0*/  ISETP.NE.AND P0, PT, R7, R0, PT ;  /* 0x000000000700720c */ /* 0x004fda0003f05270 */
[----:B------:R-:W-:Y:S05]  /*14d0*/  @P0 BRA `(.L_x_17) ;  /* 0x0000000000100947 */ /* 0x000fea0003800000 */
[----:B------:R-:W2:Y:S01]  /*14e0*/  LDG.E R8, desc[UR18][R8.64+0x4] ;  /* 0x0000041208087981 */ /* 0x000ea2000c1e1900 */
[C---:B------:R-:W-:Y:S01]  /*14f0*/  IMAD R7, R2.reuse, 0x4, R1 ;  /* 0x0000000402077824 */ /* 0x040fe200078e0201 */
[----:B------:R-:W-:-:S04]  /*1500*/  IADD3 R2, PT, PT, R2, 0x1, RZ ;  /* 0x0000000102027810 */ /* 0x000fc80007ffe0ff */
[----:B--2---:R0:W-:Y:S03]  /*1510*/  STL [R7], R8 ;  /* 0x0000000807007387 */ /* 0x0041e60000100800 */
.L_x_17:
[----:B------:R-:W-:Y:S05]  /*1520*/  BSYNC.RECONVERGENT B0 ;  /* 0x0000000000007941 */ /* 0x000fea0003800200 */
.L_x_12:
[----:B------:R-:W-:Y:S01]  /*1530*/  ISETP.GE.AND P0, PT, R2, 0x1, PT ;  /* 0x000000010200780c */ /* 0x000fe20003f06270 */
[----:B------:R-:W-:-:S12]  /*1540*/  BSSY B0, `(.L_x_18) ;  /* 0x0000057000007945 */ /* 0x000fd80003800000 */
[----:B------:R-:W-:Y:S05]  /*1550*/  @!P0 BRA `(.L_x_19) ;  /* 0x0000000400548947 */ /* 0x000fea0003800000 */
[----:B0-----:R-:W-:Y:S02]  /*1560*/  IMAD.MOV.U32 R7, RZ, RZ, 0x4 ;  /* 0x00000004ff077424 */ /* 0x001fe400078e00ff */
[----:B-12-4-:R-:W-:Y:S02]  /*1570*/  IMAD.MOV.U32 R9, RZ, RZ, 0x4 ;  /* 0x00000004ff097424 */ /* 0x016fe400078e00ff */
[----:B------:R-:W-:Y:S02]  /*1580*/  IMAD.MOV.U32 R10, RZ, RZ, RZ ;  /* 0x000000ffff0a7224 */ /* 0x000fe400078e00ff */
[----:B------:R-:W-:-:S04]  /*1590*/  IMAD.WIDE R6, R0, R7, UR22 ;  /* 0x0000001600067e25 */ /* 0x000fc8000f8e0207 */
[----:B------:R-:W-:-:S07]  /*15a0*/  IMAD.WIDE R8, R0, R9, UR20 ;  /* 0x0000001400087e25 */ /* 0x000fce000f8e0209 */
.L_x_28:
[----:B------:R-:W-:-:S06]  /*15b0*/  LEA R11, R10, R1, 0x2 ;  /* 0x000000010a0b7211 */ /* 0x000fcc00078e10ff */
[----:B------:R-:W2:Y:S01]  /*15c0*/  LDL R11, [R11] ;  /* 0x000000000b0b7983 */ /* 0x000ea20000100800 */
[----:B01----:R-:W-:-:S04]  /*15d0*/  IMAD.MOV.U32 R12, RZ, RZ, 0x4 ;  /* 0x00000004ff0c7424 */ /* 0x003fc800078e00ff */
[----:B--2---:R-:W-:-:S05]  /*15e0*/  IMAD.WIDE R12, R11, R12, UR22 ;  /* 0x000000160b0c7e25 */ /* 0x004fca000f8e020c */
[----:B------:R-:W2:Y:S01]  /*15f0*/  LDG.E R19, desc[UR18][R12.64] ;  /* 0x000000120c137981 */ /* 0x000ea2000c1e1900 */
[----:B------:R-:W-:Y:S05]  /*1600*/  YIELD ;  /* 0x0000000000007946 */ /* 0x000fea0003800000 */
[----:B------:R-:W-:Y:S01]  /*1610*/  BSSY.RECONVERGENT B1, `(.L_x_20) ;  /* 0x0000010000017945 */ /* 0x000fe20003800200 */
[----:B--2---:R-:W-:-:S13]  /*1620*/  ISETP.GT.AND P0, PT, R19, -0x1, PT ;  /* 0xffffffff1300780c */ /* 0x004fda0003f04270 */
[----:B------:R-:W-:Y:S05]  /*1630*/  @P0 BRA `(.L_x_21) ;  /* 0x0000000000340947 */ /* 0x000fea0003800000 */
[----:B------:R-:W0:Y:S02]  /*1640*/  LDC.64 R16, c[0x4][0x28] ;  /* 0x01000a00ff107b82 */ /* 0x000e240000000a00 */
[----:B0-----:R-:W2:Y:S06]  /*1650*/  LDG.E R16, desc[UR18][R16.64] ;  /* 0x0000001210107981 */ /* 0x001eac000c1e1900 */
[----:B------:R-:W0:Y:S01]  /*1660*/  S2UR UR16, SR_CgaCtaId ;  /* 0x00000000001079c3 */ /* 0x000e220000008800 */
[----:B------:R-:W-:Y:S01]  /*1670*/  UMOV UR9, 0x400 ;  /* 0x0000040000097882 */ /* 0x000fe20000000000 */
[----:B------:R-:W-:Y:S01]  /*1680*/  IMAD.MOV.U32 R15, RZ, RZ, 0x4 ;  /* 0x00000004ff0f7424 */ /* 0x000fe200078e00ff */
[----:B0-----:R-:W-:-:S09]  /*1690*/  ULEA UR9, UR16, UR9, 0x18 ;  /* 0x0000000910097291 */ /* 0x001fd2000f8ec0ff */
[----:B--2---:R-:W0:Y:S04]  /*16a0*/  ATOMS.INC R14, [UR9+0xc], R16 ;  /* 0x00000c10ff0e798c */ /* 0x004e280009800009 */
[----:B------:R-:W-:Y:S01]  /*16b0*/  ATOMS.POPC.INC.32 RZ, [UR9+0x4] ;  /* 0x00000400ffff7f8c */ /* 0x000fe2000d800009 */
[----:B0-----:R-:W-:-:S05]  /*16c0*/  IMAD.WIDE R14, R14, R15, UR10 ;  /* 0x0000000a0e0e7e25 */ /* 0x001fca000f8e020f */
[----:B------:R0:W-:Y:S04]  /*16d0*/  STG.E desc[UR18][R14.64], R11 ;  /* 0x0000000b0e007986 */ /* 0x0001e8000c101912 */
[----:B------:R-:W2:Y:S02]  /*16e0*/  LDG.E R19, desc[UR18][R6.64] ;  /* 0x0000001206137981 */ /* 0x000ea4000c1e1900 */
[----:B--2---:R-:W-:-:S05]  /*16f0*/  VIADD R19, R19, 0x1 ;  /* 0x0000000113137836 */ /* 0x004fca0000000000 */
[----:B------:R0:W-:Y:S02]  /*1700*/  STG.E desc[UR18][R12.64], R19 ;  /* 0x000000130c007986 */ /* 0x0001e4000c101912 */
.L_x_21:
[----:B------:R-:W-:Y:S05]  /*1710*/  BSYNC.RECONVERGENT B1 ;  /* 0x0000000000017941 */ /* 0x000fea0003800200 */
.L_x_20:
[----:B0-----:R-:W2:Y:S01]  /*1720*/  LDG.E R12, desc[UR18][R6.64] ;  /* 0x00000012060c7981 */ /* 0x001ea2000c1e1900 */
[----:B------:R-:W-:Y:S01]  /*1730*/  IADD3 R10, PT, PT, R10, 0x1, RZ ;  /* 0x000000010a0a7810 */ /* 0x000fe20007ffe0ff */
[----:B------:R-:W-:Y:S03]  /*1740*/  BSSY.RECONVERGENT B1, `(.L_x_22) ;  /* 0x0000035000017945 */ /* 0x000fe60003800200 */
[----:B------:R-:W-:Y:S01]  /*1750*/  ISETP.NE.AND P1, PT, R10, R2, PT ;  /* 0x000000020a00720c */ /* 0x000fe20003f25270 */
[----:B--2---:R-:W-:-:S05]  /*1760*/  VIADD R12, R12, 0x1 ;  /* 0x000000010c0c7836 */ /* 0x004fca0000000000 */
[----:B------:R-:W-:-:S13]  /*1770*/  ISETP.NE.AND P0, PT, R19, R12, PT ;  /* 0x0000000c1300720c */ /* 0x000fda0003f05270 */
[----:B------:R-:W-:Y:S05]  /*1780*/  @P0 BRA `(.L_x_23) ;  /* 0x0000000000c00947 */ /* 0x000fea0003800000 */
[----:B------:R-:W-:Y:S01]  /*1790*/  IMAD.MOV.U32 R12, RZ, RZ, 0x4 ;  /* 0x00000004ff0c7424 */ /* 0x000fe200078e00ff */
[----:B------:R-:W2:Y:S03]  /*17a0*/  LDG.E R15, desc[UR18][R8.64] ;  /* 0x00000012080f7981 */ /* 0x000ea6000c1e1900 */
[----:B------:R-:W-:-:S05]  /*17b0*/  IMAD.WIDE R12, R11, R12, UR20 ;  /* 0x000000140b0c7e25 */ /* 0x000fca000f8e020c */
[----:B------:R-:W2:Y:S01]  /*17c0*/  LDG.E R14, desc[UR18][R12.64] ;  /* 0x000000120c0e7981 */ /* 0x000ea2000c1e1900 */
[----:B------:R-:W-:Y:S02]  /*17d0*/  HFMA2 R16, -RZ, RZ, 0, 9.5367431640625e-07 ;  /* 0x00000010ff107431 */ /* 0x000fe400000001ff */
[----:B--2---:R-:W-:-:S03]  /*17e0*/  IMAD.IADD R17, R14, 0x1, R15 ;  /* 0x000000010e117824 */ /* 0x004fc600078e020f */
[----:B------:R-:W-:Y:S02]  /*17f0*/  IMAD.WIDE R14, R11, R16, UR6 ;  /* 0x000000060b0e7e25 */ /* 0x000fe4000f8e0210 */
[----:B------:R0:W-:Y:S04]  /*1800*/  STG.E desc[UR18][R12.64], R17 ;  /* 0x000000110c007986 */ /* 0x0001e8000c101912 */
[----:B------:R-:W2:Y:S02]  /*1810*/  LDG.E R16, desc[UR18][R14.64] ;  /* 0x000000120e107981 */ /* 0x000ea4000c1e1900 */
[----:B--2---:R-:W-:-:S13]  /*1820*/  ISETP.GT.AND P0, PT, R16, -0x1, PT ;  /* 0xffffffff1000780c */ /* 0x004fda0003f04270 */
[----:B------:R0:W-:Y:S01]  /*1830*/  @!P0 STG.E desc[UR18][R14.64], R0 ;  /* 0x000000000e008986 */ /* 0x0001e2000c101912 */
[----:B------:R-:W-:Y:S05]  /*1840*/  @!P0 BRA `(.L_x_23) ;  /* 0x0000000000908947 */ /* 0x000fea0003800000 */
[----:B0-----:R-:W-:Y:S01]  /*1850*/  IMAD.U32 R14, RZ, RZ, UR12 ;  /* 0x0000000cff0e7e24 */ /* 0x001fe2000f8e00ff */
[----:B------:R-:W-:-:S05]  /*1860*/  MOV R15, UR13 ;  /* 0x0000000d000f7c02 */ /* 0x000fca0008000f00 */
[----:B------:R-:W2:Y:S01]  /*1870*/  LDG.E R14, desc[UR18][R14.64] ;  /* 0x000000120e0e7981 */ /* 0x000ea2000c1e1900 */
[----:B------:R-:W-:Y:S01]  /*1880*/  IMAD.U32 R12, RZ, RZ, UR14 ;  /* 0x0000000eff0c7e24 */ /* 0x000fe2000f8e00ff */
[----:B------:R-:W-:Y:S01]  /*1890*/  UMOV UR9, UR12 ;  /* 0x0000000c00097c82 */ /* 0x000fe20008000000 */
[----:B------:R-:W-:Y:S01]  /*18a0*/  IMAD.U32 R13, RZ, RZ, UR15 ;  /* 0x0000000fff0d7e24 */ /* 0x000fe2000f8e00ff */
[----:B------:R-:W-:Y:S01]  /*18b0*/  UMOV UR16, UR13 ;  /* 0x0000000d00107c82 */ /* 0x000fe20008000000 */
[----:B--2---:R-:W-:-:S13]  /*18c0*/  ISETP.GE.AND P0, PT, R14, RZ, PT ;  /* 0x000000ff0e00720c */ /* 0x004fda0003f06270 */
[----:B------:R-:W-:Y:S05]  /*18d0*/  @!P0 BRA `(.L_x_24) ;  /* 0x0000000000348947 */ /* 0x000fea0003800000 */
[----:B------:R-:W-:Y:S01]  /*18e0*/  MOV R12, UR14 ;  /* 0x0000000e000c7c02 */ /* 0x000fe20008000f00 */
[----:B------:R-:W-:Y:S01]  /*18f0*/  IMAD.U32 R13, RZ, RZ, UR15 ;  /* 0x0000000fff0d7e24 */ /* 0x000fe2000f8e00ff */
[----:B------:R-:W-:Y:S01]  /*1900*/  UMOV UR9, UR12 ;  /* 0x0000000c00097c82 */ /* 0x000fe20008000000 */
[----:B------:R-:W-:-:S05]  /*1910*/  UMOV UR16, UR13 ;  /* 0x0000000d00107c82 */ /* 0x000fca0008000000 */
.L_x_25:
[----:B------:R-:W-:Y:S01]  /*1920*/  IMAD.U32 R14, RZ, RZ, UR9 ;  /* 0x00000009ff0e7e24 */ /* 0x000fe2000f8e00ff */
[----:B------:R-:W-:-:S05]  /*1930*/  MOV R15, UR16 ;  /* 0x00000010000f7c02 */ /* 0x000fca0008000f00 */
[----:B------:R-:W2:Y:S01]  /*1940*/  LDG.E R14, desc[UR18][R14.64+0x10] ;  /* 0x000010120e0e7981 */ /* 0x000ea2000c1e1900 */
[----:B------:R-:W-:Y:S01]  /*1950*/  UIADD3 UR9, UP0, UPT, UR9, 0x10, URZ ;  /* 0x0000001009097890 */ /* 0x000fe2000ff1e0ff */
[----:B------:R-:W-:-:S03]  /*1960*/  IADD3 R12, P2, PT, R12, 0x10, RZ ;  /* 0x000000100c0c7810 */ /* 0x000fc60007f5e0ff */
[----:B------:R-:W-:Y:S02]  /*1970*/  UIADD3.X UR16, UPT, UPT, URZ, UR16, URZ, UP0, !UPT ;  /* 0x00000010ff107290 */ /* 0x000fe400087fe4ff */
[----:B------:R-:W-:Y:S01]  /*1980*/  IMAD.X R13, RZ, RZ, R13, P2 ;  /* 0x000000ffff0d7224 */ /* 0x000fe200010e060d */
[----:B--2---:R-:W-:-:S13]  /*1990*/  ISETP.GT.AND P0, PT, R14, -0x1, PT ;  /* 0xffffffff0e00780c */ /* 0x004fda0003f04270 */
[----:B------:R-:W-:Y:S05]  /*19a0*/  @P0 BRA `(.L_x_25) ;  /* 0xfffffffc00dc0947 */ /* 0x000fea000383ffff */
.L_x_24:
[----:B------:R-:W-:Y:S01]  /*19b0*/  IMAD.MOV.U32 R14, RZ, RZ, 0x10 ;  /* 0x00000010ff0e7424 */ /* 0x000fe200078e00ff */
[----:B------:R-:W-:Y:S01]  /*19c0*/  BSSY.RECONVERGENT B2, `(.L_x_26) ;  /* 0x000000a000027945 */ /* 0x000fe20003800200 */
[----:B------:R-:W-:Y:S01]  /*19d0*/  MOV R16, UR9 ;  /* 0x0000000900107c02 */ /* 0x000fe20008000f00 */
[----:B------:R-:W-:Y:S02]  /*19e0*/  IMAD.U32 R17, RZ, RZ, UR16 ;  /* 0x00000010ff117e24 */ /* 0x000fe4000f8e00ff */
[----:B------:R-:W-:-:S07]  /*19f0*/  IMAD.WIDE R14, R11, R14, UR4 ;  /* 0x000000040b0e7e25 */ /* 0x000fce000f8e020e */
.L_x_27:
[----:B------:R-:W-:Y:S01]  /*1a00*/  IMAD.MOV.U32 R18, RZ, RZ, R14 ;  /* 0x000000ffff127224 */ /* 0x000fe200078e000e */
[----:B------:R-:W-:Y:S02]  /*1a10*/  MOV R19, R15 ;  /* 0x0000000f00137202 */ /* 0x000fe40000000f00 */
[----:B------:R-:W2:Y:S02]  /*1a20*/  LD.E.64 R14, desc[UR18][R14.64+0x8] ;  /* 0x000008120e0e7980 */ /* 0x000ea4000c101b00 */
[----:B--2---:R-:W-:-:S04]  /*1a30*/  ISETP.NE.U32.AND P0, PT, R14, RZ, PT ;  /* 0x000000ff0e00720c */ /* 0x004fc80003f05070 */
[----:B------:R-:W-:-:S13]  /*1a40*/  ISETP.NE.AND.EX P0, PT, R15, RZ, PT, P0 ;  /* 0x000000ff0f00720c */ /* 0x000fda0003f05300 */
[----:B------:R-:W-:Y:S05]  /*1a50*/  @P0 BRA `(.L_x_27) ;  /* 0xfffffffc00e80947 */ /* 0x000fea000383ffff */
[----:B------:R-:W-:Y:S05]  /*1a60*/  BSYNC.RECONVERGENT B2 ;  /* 0x0000000000027941 */ /* 0x000fea0003800200 */
.L_x_26:
[----:B------:R1:W-:Y:S04]  /*1a70*/  ST.E.64 desc[UR18][R18.64+0x8], R12 ;  /* 0x0000080c12007985 */ /* 0x0003e8000c101b12 */
[----:B------:R1:W-:Y:S02]  /*1a80*/  STG.E desc[UR18][R16.64], R0 ;  /* 0x0000000010007986 */ /* 0x0003e4000c101912 */
.L_x_23:
[----:B------:R-:W-:Y:S05]  /*1a90*/  BSYNC.RECONVERGENT B1 ;  /* 0x0000000000017941 */ /* 0x000fea0003800200 */
.L_x_22:
[----:B------:R-:W-:Y:S05]  /*1aa0*/  @P1 BRA `(.L_x_28) ;  /* 0xfffffff800c01947 */ /* 0x000fea000383ffff */
.L_x_19:
[----:B------:R-:W-:Y:S05]  /*1ab0*/  BSYNC B0 ;  /* 0x0000000000007941 */ /* 0x000fea0003800000 */
.L_x_18:
[----:B------:R-:W-:Y:S05]  /*1ac0*/  BRA `(.L_x_29) ;  /* 0xffffffec00607947 */ /* 0x000fea000383ffff */
.L_x_9:
[----:B------:R-:W0:Y:S01]  /*1ad0*/  S2R R7, SR_CgaCtaId ;  /* 0x0000000000077919 */ /* 0x000e220000008800 */
[----:B------:R-:W1:Y:S01]  /*1ae0*/  LDCU UR9, c[0x0][0x380] ;  /* 0x00007000ff0977ac */ /* 0x000e620008000800 */
[----:B------:R-:W-:Y:S01]  /*1af0*/  MOV R0, 0x400 ;  /* 0x0000040000007802 */ /* 0x000fe20000000f00 */
[----:B-1----:R-:W-:-:S03]  /*1b00*/  UIMAD UR9, UR8, UR9, URZ ;  /* 0x00000009080972a4 */ /* 0x002fc6000f8e02ff */
[----:B0-----:R-:W-:-:S03]  /*1b10*/  LEA R0, R7, R0, 0x18 ;  /* 0x0000000007007211 */ /* 0x001fc600078ec0ff */
[----:B------:R-:W-:Y:S01]  /*1b20*/  IMAD.U32 R7, RZ, RZ, UR9 ;  /* 0x00000009ff077e24 */ /* 0x000fe2000f8e00ff */
[----:B------:R-:W-:Y:S05]  /*1b30*/  WARPSYNC.ALL ;  /* 0x0000000000007948 */ /* 0x000fea0003800000 */
[----:B------:R-:W-:Y:S06]  /*1b40*/  BAR.SYNC.DEFER_BLOCKING 0x0 ;  /* 0x0000000000007b1d */ /* 0x000fec0000010000 */
[----:B------:R-:W0:Y:S02]  /*1b50*/  LDS R2, [R0+0x10] ;  /* 0x0000100000027984 */ /* 0x000e240000000800 */
[----:B0-----:R-:W-:-:S04]  /*1b60*/  ISETP.GE.AND P0, PT, R2, 0x1, PT ;  /* 0x000000010200780c */ /* 0x001fc80003f06270 */
[----:B------:R-:W-:-:S13]  /*1b70*/  ISETP.NE.OR P0, PT, R3, RZ, !P0 ;  /* 0x000000ff0300720c */ /* 0x000fda0004705670 */
[----:B------:R-:W-:Y:S05]  /*1b80*/  @P0 EXIT ;  /* 0x000000000000094d */ /* 0x000fea0003800000 */
[----:B------:R-:W0:Y:S01]  /*1b90*/  LDCU.64 UR6, c[0x0][0x390] ;  /* 0x00007200ff0677ac */ /* 0x000e220008000a00 */
[----:B------:R-:W1:Y:S08]  /*1ba0*/  LDC.64 R14, c[0x0][0x3a8] ;  /* 0x0000ea00ff0e7b82 */ /* 0x000e700000000a00 */
[----:B------:R-:W2:Y:S01]  /*1bb0*/  LDC.64 R2, c[0x0][0x398] ;  /* 0x0000e600ff027b82 */ /* 0x000ea20000000a00 */
[----:B0-----:R-:W-:-:S04]  /*1bc0*/  UISETP.NE.U32.AND UP0, UPT, UR6, URZ, UPT ;  /* 0x000000ff0600728c */ /* 0x001fc8000bf05070 */
[----:B------:R-:W-:Y:S01]  /*1bd0*/  UISETP.NE.AND.EX UP0, UPT, UR7, URZ, UPT, UP0 ;  /* 0x000000ff0700728c */ /* 0x000fe2000bf05300 */
[----:B-1----:R-:W-:-:S08]  /*1be0*/  IMAD.WIDE R14, R7, 0x4, R14 ;  /* 0x00000004070e7825 */ /* 0x002fd000078e020e */
[----:B------:R-:W-:Y:S05]  /*1bf0*/  BRA.U !UP0, `(.L_x_30) ;  /* 0x0000000508247547 */ /* 0x000fea000b800000 */
.L_x_39:
[----:B012---:R-:W0:Y:S01]  /*1c00*/  S2R R3, SR_LANEID ;  /* 0x0000000000037919 */ /* 0x007e220000000000 */
[----:B------:R-:W1:Y:S01]  /*1c10*/  S2UR UR7, SR_CgaCtaId ;  /* 0x00000000000779c3 */ /* 0x000e620000008800 */
[----:B------:R-:W-:Y:S01]  /*1c20*/  VOTEU.ANY UR9, UPT, PT ;  /* 0x0000000000097886 */ /* 0x000fe200038e0100 */
[----:B------:R-:W-:Y:S01]  /*1c30*/  UMOV UR6, 0x400 ;  /* 0x0000040000067882 */ /* 0x000fe20000000000 */
[----:B------:R-:W0:Y:S01]  /*1c40*/  FLO.U32 R0, UR9 ;  /* 0x0000000900007d00 */ /* 0x000e2200080e0000 */
[----:B------:R-:W-:Y:S01]  /*1c50*/  UPOPC UR10, UR9 ;  /* 0x00000009000a72bf */ /* 0x000fe20008000000 */
[----:B------:R-:W2:Y:S05]  /*1c60*/  S2R R6, SR_LTMASK ;  /* 0x0000000000067919 */ /* 0x000eaa0000003900 */
[----:B------:R-:W-:Y:S01]  /*1c70*/  IMAD R7, RZ, RZ, -UR10 ;  /* 0x8000000aff077e24 */ /* 0x000fe2000f8e02ff */
[----:B-1----:R-:W-:Y:S01]  /*1c80*/  ULEA UR6, UR7, UR6, 0x18 ;  /* 0x0000000607067291 */ /* 0x002fe2000f8ec0ff */
[----:B0-----:R-:W-:-:S02]  /*1c90*/  ISETP.EQ.U32.AND P0, PT, R0, R3, PT ;  /* 0x000000030000720c */ /* 0x001fc40003f02070 */
[----:B--2---:R-:W-:-:S06]  /*1ca0*/  LOP3.LUT R6, R6, UR9, RZ, 0xc0, !PT ;  /* 0x0000000906067c12 */ /* 0x004fcc000f8ec0ff */
[----:B------:R-:W0:Y:S05]  /*1cb0*/  POPC R6, R6 ;  /* 0x0000000600067309 */ /* 0x000e2a0000000000 */
[----:B------:R-:W1:Y:S04]  /*1cc0*/  @P0 ATOMS.ADD R7, [UR6+0x10], R7 ;  /* 0x00001007ff07098c */ /* 0x000e680008000006 */
[----:B-1----:R-:W0:Y:S02]  /*1cd0*/  SHFL.IDX PT, R3, R7, R0, 0x1f ;  /* 0x00001f0007037589 */ /* 0x002e2400000e0000 */
[----:B0-----:R-:W-:-:S05]  /*1ce0*/  IADD3 R3, PT, PT, R3, -R6, RZ ;  /* 0x8000000603037210 */ /* 0x001fca0007ffe0ff */
[----:B------:R-:W-:-:S05]  /*1cf0*/  IMAD.WIDE R2, R3, 0x4, R4 ;  /* 0x0000000403027825 */ /* 0x000fca00078e0204 */
[----:B------:R-:W2:Y:S01]  /*1d00*/  LDG.E R17, desc[UR18][R2.64+-0x4] ;  /* 0xfffffc1202117981 */ /* 0x000ea2000c1e1900 */
[----:B------:R-:W-:Y:S01]  /*1d10*/  IMAD.MOV.U32 R12, RZ, RZ, 0x10 ;  /* 0x00000010ff0c7424 */ /* 0x000fe200078e00ff */
[----:B------:R-:W-:Y:S01]  /*1d20*/  BSSY.RECONVERGENT B0, `(.L_x_31) ;  /* 0x0000027000007945 */ /* 0x000fe20003800200 */
[----:B------:R-:W-:Y:S02]  /*1d30*/  IMAD.MOV.U32 R10, RZ, RZ, 0x4 ;  /* 0x00000004ff0a7424 */ /* 0x000fe400078e00ff */
[----:B--2---:R-:W-:-:S04]  /*1d40*/  IMAD.WIDE R12, R17, R12, UR4 ;  /* 0x00000004110c7e25 */ /* 0x004fc8000f8e020c */
[----:B------:R-:W-:-:S04]  /*1d50*/  IMAD.WIDE R10, R17, R10, UR20 ;  /* 0x00000014110a7e25 */ /* 0x000fc8000f8e020a */
[----:B------:R-:W-:-:S07]  /*1d60*/  IMAD.WIDE R8, R17, 0x4, R14 ;  /* 0x0000000411087825 */ /* 0x000fce00078e020e */
.L_x_36:
[----:B0-----:R-:W2:Y:S04]  /*1d70*/  LD.E R7, desc[UR18][R12.64] ;  /* 0x000000120c077980 */ /* 0x001ea8000c101900 */
[----:B------:R-:W5:Y:S01]  /*1d80*/  LD.E.64 R12, desc[UR18][R12.64+0x8] ;  /* 0x000008120c0c7980 */ /* 0x000f62000c101b00 */
[----:B------:R-:W-:Y:S01]  /*1d90*/  BSSY.RECONVERGENT B1, `(.L_x_32) ;  /* 0x000001c000017945 */ /* 0x000fe20003800200 */
[----:B--2---:R-:W-:-:S13]  /*1da0*/  ISETP.GE.AND P0, PT, R7, RZ, PT ;  /* 0x000000ff0700720c */ /* 0x004fda0003f06270 */
[----:B------:R-:W-:Y:S05]  /*1db0*/  @!P0 BRA `(.L_x_33) ;  /* 0x0000000000648947 */ /* 0x000fea0003800000 */
[----:B------:R-:W2:Y:S01]  /*1dc0*/  LDG.E R3, desc[UR18][R10.64] ;  /* 0x000000120a037981 */ /* 0x000ea2000c1e1900 */
[----:B------:R-:W-:-:S05]  /*1dd0*/  HFMA2 R18, -RZ, RZ, 0, 2.384185791015625e-07 ;  /* 0x00000004ff127431 */ /* 0x000fca00000001ff */
[----:B------:R-:W-:-:S05]  /*1de0*/  IMAD.WIDE.U32 R18, R7, R18, UR20 ;  /* 0x0000001407127e25 */ /* 0x000fca000f8e0012 */
[----:B------:R-:W3:Y:S01]  /*1df0*/  LDG.E R0, desc[UR18][R18.64] ;  /* 0x0000001212007981 */ /* 0x000ee2000c1e1900 */
[----:B------:R-:W-:-:S05]  /*1e00*/  IMAD.WIDE.U32 R6, R7, 0x4, R14 ;  /* 0x0000000407067825 */ /* 0x000fca00078e000e */
[----:B------:R0:W5:Y:S01]  /*1e10*/  LDG.E R2, desc[UR18][R6.64] ;  /* 0x0000001206027981 */ /* 0x000162000c1e1900 */
[----:B------:R-:W-:Y:S01]  /*1e20*/  BSSY.RECONVERGENT B2, `(.L_x_34) ;  /* 0x000000e000027945 */ /* 0x000fe20003800200 */
[----:B--2---:R-:W-:-:S04]  /*1e30*/  I2FP.F32.S32 R3, R3 ;  /* 0x0000000300037245 */ /* 0x004fc80000201400 */
[----:B------:R-:W1:Y:S01]  /*1e40*/  MUFU.RCP R16, R3 ;  /* 0x0000000300107308 */ /* 0x000e620000001000 */
[----:B---3--:R-:W-:-:S07]  /*1e50*/  I2FP.F32.S32 R0, R0 ;  /* 0x0000000000007245 */ /* 0x008fce0000201400 */
[----:B------:R-:W2:Y:S01]  /*1e60*/  FCHK P0, R0, R3 ;  /* 0x0000000300007302 */ /* 0x000ea20000000000 */
[----:B-1----:R-:W-:-:S04]  /*1e70*/  FFMA R21, -R3, R16, 1 ;  /* 0x3f80000003157423 */ /* 0x002fc80000000110 */
[----:B------:R-:W-:-:S04]  /*1e80*/  FFMA R21, R16, R21, R16 ;  /* 0x0000001510157223 */ /* 0x000fc80000000010 */
[----:B------:R-:W-:-:S04]  /*1e90*/  FFMA R16, R0, R21, RZ ;  /* 0x0000001500107223 */ /* 0x000fc800000000ff */
[----:B------:R-:W-:-:S04]  /*1ea0*/  FFMA R20, -R3, R16, R0 ;  /* 0x0000001003147223 */ /* 0x000fc80000000100 */
[----:B------:R-:W-:Y:S01]  /*1eb0*/  FFMA R21, R21, R20, R16 ;  /* 0x0000001415157223 */ /* 0x000fe20000000010 */
[----:B0-2---:R-:W-:Y:S06]  /*1ec0*/  @!P0 BRA `(.L_x_35) ;  /* 0x00000000000c8947 */ /* 0x005fec0003800000 */
[----:B------:R-:W-:-:S07]  /*1ed0*/  MOV R16, 0x1ef0 ;  /* 0x00001ef000107802 */ /* 0x000fce0000000f00 */
[----:B-----5:R-:W-:Y:S05]  /*1ee0*/  CALL.REL.NOINC `($__internal_0_$__cuda_sm3x_div_rn_noftz_f32_slowpath) ;  /* 0x0000000000d07944 */ /* 0x020fea0003c00000 */
[----:B------:R-:W-:-:S07]  /*1ef0*/  IMAD.MOV.U32 R21, RZ, RZ, R0 ;  /* 0x000000ffff157224 */ /* 0x000fce00078e0000 */
.L_x_35:
[----:B------:R-:W-:Y:S05]  /*1f00*/  BSYNC.RECONVERGENT B2 ;  /* 0x0000000000027941 */ /* 0x000fea0003800200 */
.L_x_34:
[----:B------:R-:W2:Y:S02]  /*1f10*/  LDG.E R0, desc[UR18][R8.64] ;  /* 0x0000001208007981 */ /* 0x000ea4000c1e1900 */
[----:B--2---:R-:W-:-:S04]  /*1f20*/  FADD R3, R0, 1 ;  /* 0x3f80000000037421 */ /* 0x004fc80000000000 */
[----:B-----5:R-:W-:-:S05]  /*1f30*/  FFMA R3, R3, R21, R2 ;  /* 0x0000001503037223 */ /* 0x020fca0000000002 */
[----:B------:R0:W-:Y:S02]  /*1f40*/  STG.E desc[UR18][R6.64], R3 ;  /* 0x0000000306007986 */ /* 0x0001e4000c101912 */
.L_x_33:
[----:B------:R-:W-:Y:S05]  /*1f50*/  BSYNC.RECONVERGENT B1 ;  /* 0x0000000000017941 */ /* 0x000fea0003800200 */
.L_x_32:
[----:B-----5:R-:W-:-:S04]  /*1f60*/  ISETP.NE.U32.AND P0, PT, R12, RZ, PT ;  /* 0x000000ff0c00720c */ /* 0x020fc80003f05070 */
[----:B------:R-:W-:-:S13]  /*1f70*/  ISETP.NE.AND.EX P0, PT, R13, RZ, PT, P0 ;  /* 0x000000ff0d00720c */ /* 0x000fda0003f05300 */
[----:B------:R-:W-:Y:S05]  /*1f80*/  @P0 BRA `(.L_x_36) ;  /* 0xfffffffc00780947 */ /* 0x000fea000383ffff */
[----:B------:R-:W-:Y:S05]  /*1f90*/  BSYNC.RECONVERGENT B0 ;  /* 0x0000000000007941 */ /* 0x000fea0003800200 */
.L_x_31:
[----:B------:R-:W-:Y:S01]  /*1fa0*/  ISETP.NE.AND P0, PT, R17, UR8, PT ;  /* 0x0000000811007c0c */ /* 0x000fe2000bf05270 */
[----:B------:R-:W-:-:S12]  /*1fb0*/  BSSY.RECONVERGENT B0, `(.L_x_37) ;  /* 0x0000006000007945 */ /* 0x000fd80003800200 */
[----:B------:R-:W-:Y:S05]  /*1fc0*/  @!P0 BRA `(.L_x_38) ;  /* 0x0000000000108947 */ /* 0x000fea0003800000 */
[----:B------:R-:W2:Y:S01]  /*1fd0*/  LDG.E R9, desc[UR18][R8.64] ;  /* 0x0000001208097981 */ /* 0x000ea2000c1e1900 */
[----:B0-----:R-:W0:Y:S02]  /*1fe0*/  LDC.64 R2, c[0x0][0x398] ;  /* 0x0000e600ff027b82 */ /* 0x001e240000000a00 */
[----:B0-----:R-:W-:-:S05]  /*1ff0*/  IMAD.WIDE R2, R17, 0x4, R2 ;  /* 0x0000000411027825 */ /* 0x001fca00078e0202 */
[----:B--2---:R1:W-:Y:S02]  /*2000*/  REDG.E.ADD.F32.FTZ.RN.STRONG.GPU desc[UR18][R2.64], R9 ;  /* 0x00000009020079a6 */ /* 0x0043e4000c12f312 */
.L_x_38:
[----:B------:R-:W-:Y:S05]  /*2010*/  BSYNC.RECONVERGENT B0 ;  /* 0x0000000000007941 */ /* 0x000fea0003800200 */
.L_x_37:
[----:B------:R-:W2:Y:S01]  /*2020*/  S2UR UR7, SR_CgaCtaId ;  /* 0x00000000000779c3 */ /* 0x000ea20000008800 */
[----:B------:R-:W-:Y:S02]  /*2030*/  UMOV UR6, 0x400 ;  /* 0x0000040000067882 */ /* 0x000fe40000000000 */
[----:B--2---:R-:W-:-:S09]  /*2040*/  ULEA UR6, UR7, UR6, 0x18 ;  /* 0x0000000607067291 */ /* 0x004fd2000f8ec0ff */
[----:B------:R-:W2:Y:S02]  /*2050*/  LDS R0, [UR6+0x10] ;  /* 0x00001006ff007984 */ /* 0x000ea40008000800 */
[----:B--2---:R-:W-:-:S13]  /*2060*/  ISETP.GT.AND P0, PT, R0, RZ, PT ;  /* 0x000000ff0000720c */ /* 0x004fda0003f04270 */
[----:B------:R-:W-:Y:S05]  /*2070*/  @P0 BRA `(.L_x_39) ;  /* 0xfffffff800e00947 */ /* 0x000fea000383ffff */
[----:B------:R-:W-:Y:S05]  /*2080*/  EXIT ;  /* 0x000000000000794d */ /* 0x000fea0003800000 */
.L_x_30:
[----:B0-----:R-:W0:Y:S01]  /*2090*/  S2R R6, SR_LANEID ;  /* 0x0000000000067919 */ /* 0x001e220000000000 */
[----:B------:R-:W-:Y:S02]  /*20a0*/  VOTEU.ANY UR4, UPT, PT ;  /* 0x0000000000047886 */ /* 0x000fe400038e0100 */
[----:B------:R-:W0:Y:S01]  /*20b0*/  FLO.U32 R9, UR4 ;  /* 0x0000000400097d00 */ /* 0x000e2200080e0000 */
[----:B------:R-:W-:Y:S01]  /*20c0*/  UPOPC UR5, UR4 ;  /* 0x00000004000572bf */ /* 0x000fe20008000000 */
[----:B------:R-:W1:Y:S05]  /*20d0*/  S2R R11, SR_LTMASK ;  /* 0x00000000000b7919 */ /* 0x000e6a0000003900 */
[----:B------:R-:W-:Y:S01]  /*20e0*/  IMAD R13, RZ, RZ, -UR5 ;  /* 0x80000005ff0d7e24 */ /* 0x000fe2000f8e02ff */
[----:B0-----:R-:W-:-:S02]  /*20f0*/  ISETP.EQ.U32.AND P0, PT, R9, R6, PT ;  /* 0x000000060900720c */ /* 0x001fc40003f02070 */
[----:B-1----:R-:W-:-:S04]  /*2100*/  LOP3.LUT R11, R11, UR4, RZ, 0xc0, !PT ;  /* 0x000000040b0b7c12 */ /* 0x002fc8000f8ec0ff */
[----:B------:R-:W0:Y:S07]  /*2110*/  POPC R6, R11 ;  /* 0x0000000b00067309 */ /* 0x000e2e0000000000 */
[----:B------:R-:W1:Y:S04]  /*2120*/  @P0 ATOMS.ADD R10, [R0+0x10], R13 ;  /* 0x0000100d000a038c */ /* 0x000e680000000000 */
[----:B------:R-:W-:Y:S04]  /*2130*/  LDS R8, [R0+0x10] ;  /* 0x0000100000087984 */ /* 0x000fe80000000800 */
[----:B-1----:R-:W0:Y:S02]  /*2140*/  SHFL.IDX PT, R7, R10, R9, 0x1f ;  /* 0x00001f090a077589 */ /* 0x002e2400000e0000 */
[----:B0-----:R-:W-:-:S05]  /*2150*/  IADD3 R7, PT, PT, R7, -R6, RZ ;  /* 0x8000000607077210 */ /* 0x001fca0007ffe0ff */
[----:B------:R-:W-:-:S06]  /*2160*/  IMAD.WIDE R6, R7, 0x4, R4 ;  /* 0x0000000407067825 */ /* 0x000fcc00078e0204 */
[----:B------:R-:W3:Y:S01]  /*2170*/  LDG.E R7, desc[UR18][R6.64+-0x4] ;  /* 0xfffffc1206077981 */ /* 0x000ee2000c1e1900 */
[----:B------:R-:W-:Y:S01]  /*2180*/  BSSY.RECONVERGENT B0, `(.L_x_40) ;  /* 0x0000008000007945 */ /* 0x000fe20003800200 */
[----:B------:R-:W-:Y:S02]  /*2190*/  ISETP.GT.AND P1, PT, R8, RZ, PT ;  /* 0x000000ff0800720c */ /* 0x000fe40003f24270 */
[----:B---3--:R-:W-:-:S13]  /*21a0*/  ISETP.NE.AND P0, PT, R7, UR8, PT ;  /* 0x0000000807007c0c */ /* 0x008fda000bf05270 */
[----:B------:R-:W-:Y:S05]  /*21b0*/  @!P0 BRA `(.L_x_41) ;  /* 0x0000000000108947 */ /* 0x000fea0003800000 */
[----:B------:R-:W-:-:S06]  /*21c0*/  IMAD.WIDE R8, R7, 0x4, R14 ;  /* 0x0000000407087825 */ /* 0x000fcc00078e020e */
[----:B------:R-:W3:Y:S01]  /*21d0*/  LDG.E R9, desc[UR18][R8.64] ;  /* 0x0000001208097981 */ /* 0x000ee2000c1e1900 */
[----:B--2---:R-:W-:-:S05]  /*21e0*/  IMAD.WIDE R6, R7, 0x4, R2 ;  /* 0x0000000407067825 */ /* 0x004fca00078e0202 */
[----:B---3--:R0:W-:Y:S02]  /*21f0*/  REDG.E.ADD.F32.FTZ.RN.STRONG.GPU desc[UR18][R6.64], R9 ;  /* 0x00000009060079a6 */ /* 0x0081e4000c12f312 */
.L_x_41:
[----:B------:R-:W-:Y:S05]  /*2200*/  BSYNC.RECONVERGENT B0 ;  /* 0x0000000000007941 */ /* 0x000fea0003800200 */
.L_x_40:
[----:B------:R-:W-:Y:S05]  /*2210*/  @P1 BRA `(.L_x_30) ;  /* 0xfffffffc009c1947 */ /* 0x000fea000383ffff */
[----:B------:R-:W-:Y:S05]  /*2220*/  EXIT ;  /* 0x000000000000794d */ /* 0x000fea0003800000 */
        .weak           $__internal_0_$__cuda_sm3x_div_rn_noftz_f32_slowpath
        .type           $__internal_0_$__cuda_sm3x_div_rn_noftz_f32_slowpath,@function
        .size           $__internal_0_$__cuda_sm3x_div_rn_noftz_f32_slowpath,(.L_x_54 - $__internal_0_$__cuda_sm3x_div_rn_noftz_f32_slowpath)
$__internal_0_$__cuda_sm3x_div_rn_noftz_f32_slowpath:
[--C-:B------:R-:W-:Y:S01]  /*2230*/  SHF.R.U32.HI R18, RZ, 0x17, R3.reuse ;  /* 0x00000017ff127819 */ /* 0x100fe20000011603 */
[----:B------:R-:W-:Y:S01]  /*2240*/  BSSY.RECONVERGENT B3, `(.L_x_42) ;  /* 0x0000064000037945 */ /* 0x000fe20003800200 */
[----:B------:R-:W-:Y:S01]  /*2250*/  SHF.R.U32.HI R21, RZ, 0x17, R0 ;  /* 0x00000017ff157819 */ /* 0x000fe20000011600 */
[----:B------:R-:W-:Y:S01]  /*2260*/  IMAD.MOV.U32 R23, RZ, RZ, R3 ;  /* 0x000000ffff177224 */ /* 0x000fe200078e0003 */
[----:B------:R-:W-:Y:S02]  /*2270*/  LOP3.LUT R18, R18, 0xff, RZ, 0xc0, !PT ;  /* 0x000000ff12127812 */ /* 0x000fe400078ec0ff */
[----:B------:R-:W-:Y:S02]  /*2280*/  LOP3.LUT R21, R21, 0xff, RZ, 0xc0, !PT ;  /* 0x000000ff15157812 */ /* 0x000fe400078ec0ff */
[----:B------:R-:W-:Y:S01]  /*2290*/  MOV R20, R0 ;  /* 0x0000000000147202 */ /* 0x000fe20000000f00 */
[----:B------:R-:W-:Y:S02]  /*22a0*/  VIADD R22, R18, 0xffffffff ;  /* 0xffffffff12167836 */ /* 0x000fe40000000000 */
[----:B------:R-:W-:-:S03]  /*22b0*/  VIADD R24, R21, 0xffffffff ;  /* 0xffffffff15187836 */ /* 0x000fc60000000000 */
[----:B------:R-:W-:-:S04]  /*22c0*/  ISETP.GT.U32.AND P0, PT, R22, 0xfd, PT ;  /* 0x000000fd1600780c */ /* 0x000fc80003f04070 */
[----:B------:R-:W-:-:S13]  /*22d0*/  ISETP.GT.U32.OR P0, PT, R24, 0xfd, P0 ;  /* 0x000000fd1800780c */ /* 0x000fda0000704470 */
[----:B------:R-:W-:Y:S01]  /*22e0*/  @!P0 IMAD.MOV.U32 R19, RZ, RZ, RZ ;  /* 0x000000ffff138224 */ /* 0x000fe200078e00ff */
[----:B------:R-:W-:Y:S06]  /*22f0*/  @!P0 BRA `(.L_x_43) ;  /* 0x00000000005c8947 */ /* 0x000fec0003800000 */
[----:B------:R-:W-:Y:S02]  /*2300*/  FSETP.GTU.FTZ.AND P0, PT, |R0|, +INF , PT ;  /* 0x7f8000000000780b */ /* 0x000fe40003f1c200 */
[----:B------:R-:W-:-:S04]  /*2310*/  FSETP.GTU.FTZ.AND P1, PT, |R3|, +INF , PT ;  /* 0x7f8000000300780b */ /* 0x000fc80003f3c200 */
[----:B------:R-:W-:-:S13]  /*2320*/  PLOP3.LUT P0, PT, P0, P1, PT, 0xf8, 0x8f ;  /* 0x00000000008f781c */ /* 0x000fda0000703f70 */
[----:B------:R-:W-:Y:S05]  /*2330*/  @P0 BRA `(.L_x_44) ;  /* 0x00000004004c0947 */ /* 0x000fea0003800000 */
[----:B------:R-:W-:-:S13]  /*2340*/  LOP3.LUT P0, RZ, R23, 0x7fffffff, R20, 0xc8, !PT ;  /* 0x7fffffff17ff7812 */ /* 0x000fda000780c814 */
[----:B------:R-:W-:Y:S05]  /*2350*/  @!P0 BRA `(.L_x_45) ;  /* 0x00000004003c8947 */ /* 0x000fea0003800000 */
[C---:B------:R-:W-:Y:S02]  /*2360*/  FSETP.NEU.FTZ.AND P1, PT, |R0|.reuse, +INF , PT ;  /* 0x7f8000000000780b */ /* 0x040fe40003f3d200 */
[----:B------:R-:W-:Y:S02]  /*2370*/  FSETP.NEU.FTZ.AND P0, PT, |R3|, +INF , PT ;  /* 0x7f8000000300780b */ /* 0x000fe40003f1d200 */
[----:B------:R-:W-:-:S11]  /*2380*/  FSETP.NEU.FTZ.AND P2, PT, |R0|, +INF , PT ;  /* 0x7f8000000000780b */ /* 0x000fd60003f5d200 */
[----:B------:R-:W-:Y:S05]  /*2390*/  @!P0 BRA !P1, `(.L_x_45) ;  /* 0x00000004002c8947 */ /* 0x000fea0004800000 */
[----:B------:R-:W-:-:S04]  /*23a0*/  LOP3.LUT P1, RZ, R20, 0x7fffffff, RZ, 0xc0, !PT ;  /* 0x7fffffff14ff7812 */ /* 0x000fc8000782c0ff */
[----:B------:R-:W-:-:S13]  /*23b0*/  PLOP3.LUT P0, PT, P0, P1, PT, 0x2f, 0xf2 ;  /* 0x0000000000f2781c */ /* 0x000fda0000702577 */
[----:B------:R-:W-:Y:S05]  /*23c0*/  @P0 BRA `(.L_x_46) ;  /* 0x0000000400180947 */ /* 0x000fea0003800000 */
[----:B------:R-:W-:-:S04]  /*23d0*/  LOP3.LUT P0, RZ, R23, 0x7fffffff, RZ, 0xc0, !PT ;  /* 0x7fffffff17ff7812 */ /* 0x000fc8000780c0ff */
[----:B------:R-:W-:-:S13]  /*23e0*/  PLOP3.LUT P0, PT, P2, P0, PT, 0x2f, 0xf2 ;  /* 0x0000000000f2781c */ /* 0x000fda0001700577 */
[----:B------:R-:W-:Y:S05]  /*23f0*/  @P0 BRA `(.L_x_47) ;  /* 0x0000000400000947 */ /* 0x000fea0003800000 */
[----:B------:R-:W-:Y:S02]  /*2400*/  ISETP.GE.AND P0, PT, R24, RZ, PT ;  /* 0x000000ff1800720c */ /* 0x000fe40003f06270 */
[----:B------:R-:W-:-:S11]  /*2410*/  ISETP.GE.AND P1, PT, R22, RZ, PT ;  /* 0x000000ff1600720c */ /* 0x000fd60003f26270 */
[----:B------:R-:W-:Y:S01]  /*2420*/  @P0 MOV R19, RZ ;  /* 0x000000ff00130202 */ /* 0x000fe20000000f00 */
[----:B------:R-:W-:Y:S02]  /*2430*/  @!P0 IMAD.MOV.U32 R19, RZ, RZ, -0x40 ;  /* 0xffffffc0ff138424 */ /* 0x000fe400078e00ff */
[----:B------:R-:W-:Y:S01]  /*2440*/  @!P0 FFMA R20, R0, 1.84467440737095516160e+19, RZ ;  /* 0x5f80000000148823 */ /* 0x000fe200000000ff */
[----:B------:R-:W-:Y:S01]  /*2450*/  @!P1 FFMA R23, R3, 1.84467440737095516160e+19, RZ ;  /* 0x5f80000003179823 */ /* 0x000fe200000000ff */
[----:B------:R-:W-:-:S07]  /*2460*/  @!P1 VIADD R19, R19, 0x40 ;  /* 0x0000004013139836 */ /* 0x000fce0000000000 */
.L_x_43:
[----:B------:R-:W-:Y:S01]  /*2470*/  LEA R0, R18, 0xc0800000, 0x17 ;  /* 0xc080000012007811 */ /* 0x000fe200078eb8ff */
[----:B------:R-:W-:Y:S03]  /*2480*/  BSSY.RECONVERGENT B4, `(.L_x_48) ;  /* 0x0000036000047945 */ /* 0x000fe60003800200 */
[----:B------:R-:W-:Y:S01]  /*2490*/  IADD3 R22, PT, PT, -R0, R23, RZ ;  /* 0x0000001700167210 */ /* 0x000fe20007ffe1ff */
[----:B------:R-:W-:-:S03]  /*24a0*/  VIADD R23, R21, 0xffffff81 ;  /* 0xffffff8115177836 */ /* 0x000fc60000000000 */
[----:B------:R0:W1:Y:S01]  /*24b0*/  MUFU.RCP R3, R22 ;  /* 0x0000001600037308 */ /* 0x0000620000001000 */
[----:B------:R-:W-:Y:S01]  /*24c0*/  FADD.FTZ R25, -R22, -RZ ;  /* 0x800000ff16197221 */ /* 0x000fe20000010100 */
[C---:B------:R-:W-:Y:S01]  /*24d0*/  IMAD R0, R23.reuse, -0x800000, R20 ;  /* 0xff80000017007824 */ /* 0x040fe200078e0214 */
[----:B0-----:R-:W-:-:S05]  /*24e0*/  IADD3 R22, PT, PT, R23, 0x7f, -R18 ;  /* 0x0000007f17167810 */ /* 0x001fca0007ffe812 */
[----:B------:R-:W-:Y:S02]  /*24f0*/  IMAD.IADD R19, R22, 0x1, R19 ;  /* 0x0000000116137824 */ /* 0x000fe400078e0213 */
[----:B-1----:R-:W-:-:S04]  /*2500*/  FFMA R24, R3, R25, 1 ;  /* 0x3f80000003187423 */ /* 0x002fc80000000019 */
[----:B------:R-:W-:-:S04]  /*2510*/  FFMA R3, R3, R24, R3 ;  /* 0x0000001803037223 */ /* 0x000fc80000000003 */
[----:B------:R-:W-:-:S04]  /*2520*/  FFMA R20, R0, R3, RZ ;  /* 0x0000000300147223 */ /* 0x000fc800000000ff */
[----:B------:R-:W-:-:S04]  /*2530*/  FFMA R21, R25, R20, R0 ;  /* 0x0000001419157223 */ /* 0x000fc80000000000 */
[----:B------:R-:W-:-:S04]  /*2540*/  FFMA R20, R3, R21, R20 ;  /* 0x0000001503147223 */ /* 0x000fc80000000014 */
[----:B------:R-:W-:-:S04]  /*2550*/  FFMA R21, R25, R20, R0 ;  /* 0x0000001419157223 */ /* 0x000fc80000000000 */
[----:B------:R-:W-:-:S05]  /*2560*/  FFMA R0, R3, R21, R20 ;  /* 0x0000001503007223 */ /* 0x000fca0000000014 */
[----:B------:R-:W-:-:S04]  /*2570*/  SHF.R.U32.HI R18, RZ, 0x17, R0 ;  /* 0x00000017ff127819 */ /* 0x000fc80000011600 */
[----:B------:R-:W-:-:S04]  /*2580*/  LOP3.LUT R18, R18, 0xff, RZ, 0xc0, !PT ;  /* 0x000000ff12127812 */ /* 0x000fc800078ec0ff */
[----:B------:R-:W-:-:S05]  /*2590*/  IADD3 R22, PT, PT, R18, R19, RZ ;  /* 0x0000001312167210 */ /* 0x000fca0007ffe0ff */
[----:B------:R-:W-:-:S05]  /*25a0*/  VIADD R18, R22, 0xffffffff ;  /* 0xffffffff16127836 */ /* 0x000fca0000000000 */
[----:B------:R-:W-:-:S13]  /*25b0*/  ISETP.GE.U32.AND P0, PT, R18, 0xfe, PT ;  /* 0x000000fe1200780c */ /* 0x000fda0003f06070 */
[----:B------:R-:W-:Y:S05]  /*25c0*/  @!P0 BRA `(.L_x_49) ;  /* 0x0000000000808947 */ /* 0x000fea0003800000 */
[----:B------:R-:W-:-:S13]  /*25d0*/  ISETP.GT.AND P0, PT, R22, 0xfe, PT ;  /* 0x000000fe1600780c */ /* 0x000fda0003f04270 */
[----:B------:R-:W-:Y:S05]  /*25e0*/  @P0 BRA `(.L_x_50) ;  /* 0x00000000006c0947 */ /* 0x000fea0003800000 */
[----:B------:R-:W-:-:S13]  /*25f0*/  ISETP.GE.AND P0, PT, R22, 0x1, PT ;  /* 0x000000011600780c */ /* 0x000fda0003f06270 */
[----:B------:R-:W-:Y:S05]  /*2600*/  @P0 BRA `(.L_x_51) ;  /* 0x0000000000740947 */ /* 0x000fea0003800000 */
[----:B------:R-:W-:Y:S02]  /*2610*/  ISETP.GE.AND P0, PT, R22, -0x18, PT ;  /* 0xffffffe81600780c */ /* 0x000fe40003f06270 */
[----:B------:R-:W-:-:S11]  /*2620*/  LOP3.LUT R0, R0, 0x80000000, RZ, 0xc0, !PT ;  /* 0x8000000000007812 */ /* 0x000fd600078ec0ff */
[----:B------:R-:W-:Y:S05]  /*2630*/  @!P0 BRA `(.L_x_51) ;  /* 0x0000000000688947 */ /* 0x000fea0003800000 */
[CCC-:B------:R-:W-:Y:S01]  /*2640*/  FFMA.RZ R18, R3.reuse, R21.reuse, R20.reuse ;  /* 0x0000001503127223 */ /* 0x1c0fe2000000c014 */
[C---:B------:R-:W-:Y:S02]  /*2650*/  ISETP.NE.AND P2, PT, R22.reuse, RZ, PT ;  /* 0x000000ff1600720c */ /* 0x040fe40003f45270 */
[----:B------:R-:W-:Y:S02]  /*2660*/  ISETP.NE.AND P1, PT, R22, RZ, PT ;  /* 0x000000ff1600720c */ /* 0x000fe40003f25270 */
[----:B------:R-:W-:Y:S01]  /*2670*/  LOP3.LUT R19, R18, 0x7fffff, RZ, 0xc0, !PT ;  /* 0x007fffff12137812 */ /* 0x000fe200078ec0ff */
[CCC-:B------:R-:W-:Y:S01]  /*2680*/  FFMA.RP R18, R3.reuse, R21.reuse, R20.reuse ;  /* 0x0000001503127223 */ /* 0x1c0fe20000008014 */
[----:B------:R-:W-:Y:S01]  /*2690*/  FFMA.RM R3, R3, R21, R20 ;  /* 0x0000001503037223 */ /* 0x000fe20000004014 */
[C---:B------:R-:W-:Y:S01]  /*26a0*/  VIADD R20, R22.reuse, 0x20 ;  /* 0x0000002016147836 */ /* 0x040fe20000000000 */
[----:B------:R-:W-:Y:S02]  /*26b0*/  LOP3.LUT R19, R19, 0x800000, RZ, 0xfc, !PT ;  /* 0x0080000013137812 */ /* 0x000fe400078efcff */
[----:B------:R-:W-:-:S02]  /*26c0*/  IADD3 R21, PT, PT, -R22, RZ, RZ ;  /* 0x000000ff16157210 */ /* 0x000fc40007ffe1ff */
[----:B------:R-:W-:Y:S02]  /*26d0*/  SHF.L.U32 R20, R19, R20, RZ ;  /* 0x0000001413147219 */ /* 0x000fe400000006ff */
[----:B------:R-:W-:Y:S02]  /*26e0*/  FSETP.NEU.FTZ.AND P0, PT, R18, R3, PT ;  /* 0x000000031200720b */ /* 0x000fe40003f1d000 */
[----:B------:R-:W-:Y:S02]  /*26f0*/  SEL R18, R21, RZ, P2 ;  /* 0x000000ff15127207 */ /* 0x000fe40001000000 */
[----:B------:R-:W-:Y:S02]  /*2700*/  ISETP.NE.AND P1, PT, R20, RZ, P1 ;  /* 0x000000ff1400720c */ /* 0x000fe40000f25270 */
[----:B------:R-:W-:Y:S02]  /*2710*/  SHF.R.U32.HI R18, RZ, R18, R19 ;  /* 0x00000012ff127219 */ /* 0x000fe40000011613 */
[----:B------:R-:W-:-:S02]  /*2720*/  PLOP3.LUT P0, PT, P0, P1, PT, 0xf8, 0x8f ;  /* 0x00000000008f781c */ /* 0x000fc40000703f70 */
[----:B------:R-:W-:Y:S02]  /*2730*/  SHF.R.U32.HI R20, RZ, 0x1, R18 ;  /* 0x00000001ff147819 */ /* 0x000fe40000011612 */
[----:B------:R-:W-:-:S04]  /*2740*/  SEL R3, RZ, 0x1, !P0 ;  /* 0x00000001ff037807 */ /* 0x000fc80004000000 */
[----:B------:R-:W-:-:S04]  /*2750*/  LOP3.LUT R3, R3, 0x1, R20, 0xf8, !PT ;  /* 0x0000000103037812 */ /* 0x000fc800078ef814 */
[----:B------:R-:W-:-:S05]  /*2760*/  LOP3.LUT R3, R3, R18, RZ, 0xc0, !PT ;  /* 0x0000001203037212 */ /* 0x000fca00078ec0ff */
[----:B------:R-:W-:-:S05]  /*2770*/  IMAD.IADD R3, R20, 0x1, R3 ;  /* 0x0000000114037824 */ /* 0x000fca00078e0203 */
[----:B------:R-:W-:Y:S01]  /*2780*/  LOP3.LUT R0, R3, R0, RZ, 0xfc, !PT ;  /* 0x0000000003007212 */ /* 0x000fe200078efcff */
[----:B------:R-:W-:Y:S06]  /*2790*/  BRA `(.L_x_51) ;  /* 0x0000000000107947 */ /* 0x000fec0003800000 */
.L_x_50:
[----:B------:R-:W-:-:S04]  /*27a0*/  LOP3.LUT R0, R0, 0x80000000, RZ, 0xc0, !PT ;  /* 0x8000000000007812 */ /* 0x000fc800078ec0ff */
[----:B------:R-:W-:Y:S01]  /*27b0*/  LOP3.LUT R0, R0, 0x7f800000, RZ, 0xfc, !PT ;  /* 0x7f80000000007812 */ /* 0x000fe200078efcff */
[----:B------:R-:W-:Y:S06]  /*27c0*/  BRA `(.L_x_51) ;  /* 0x0000000000047947 */ /* 0x000fec0003800000 */
.L_x_49:
[----:B------:R-:W-:-:S07]  /*27d0*/  IMAD R0, R19, 0x800000, R0 ;  /* 0x0080000013007824 */ /* 0x000fce00078e0200 */
.L_x_51:
[----:B------:R-:W-:Y:S05]  /*27e0*/  BSYNC.RECONVERGENT B4 ;  /* 0x0000000000047941 */ /* 0x000fea0003800200 */
.L_x_48:
[----:B------:R-:W-:Y:S05]  /*27f0*/  BRA `(.L_x_52) ;  /* 0x0000000000207947 */ /* 0x000fea0003800000 */
.L_x_47:
[----:B------:R-:W-:-:S04]  /*2800*/  LOP3.LUT R0, R23, 0x80000000, R20, 0x48, !PT ;  /* 0x8000000017007812 */ /* 0x000fc800078e4814 */
[----:B------:R-:W-:Y:S01]  /*2810*/  LOP3.LUT R0, R0, 0x7f800000, RZ, 0xfc, !PT ;  /* 0x7f80000000007812 */ /* 0x000fe200078efcff */
[----:B------:R-:W-:Y:S06]  /*2820*/  BRA `(.L_x_52) ;  /* 0x0000000000147947 */ /* 0x000fec0003800000 */
.L_x_46:
[----:B------:R-:W-:Y:S01]  /*2830*/  LOP3.LUT R0, R23, 0x80000000, R20, 0x48, !PT ;  /* 0x8000000017007812 */ /* 0x000fe200078e4814 */
[----:B------:R-:W-:Y:S06]  /*2840*/  BRA `(.L_x_52) ;  /* 0x00000000000c7947 */ /* 0x000fec0003800000 */
.L_x_45:
[----:B------:R-:W0:Y:S01]  /*2850*/  MUFU.RSQ R0, -QNAN ;  /* 0xffc0000000007908 */ /* 0x000e220000001400 */
[----:B------:R-:W-:Y:S05]  /*2860*/  BRA `(.L_x_52) ;  /* 0x0000000000047947 */ /* 0x000fea0003800000 */
.L_x_44:
[----:B------:R-:W-:-:S07]  /*2870*/  FADD.FTZ R0, R0, R3 ;  /* 0x0000000300007221 */ /* 0x000fce0000010000 */
.L_x_52:
[----:B------:R-:W-:Y:S05]  /*2880*/  BSYNC.RECONVERGENT B3 ;  /* 0x0000000000037941 */ /* 0x000fea0003800200 */
.L_x_42:
[----:B------:R-:W-:Y:S01]  /*2890*/  MOV R18, R16 ;  /* 0x0000001000127202 */ /* 0x000fe20000000f00 */
[----:B------:R-:W-:-:S04]  /*28a0*/  IMAD.MOV.U32 R19, RZ, RZ, 0x0 ;  /* 0x00000000ff137424 */ /* 0x000fc800078e00ff */
[----:B0-----:R-:W-:Y:S05]  /*28b0*/  RET.REL.NODEC R18 `(_Z21betweennessCentralityiiPiP8linkNodePfS_S2_) ;  /* 0xffffffd412d07950 */ /* 0x001fea0003c3ffff */
.L_x_53:
[----:B------:R-:W-:-:S00]  /*28c0*/  BRA `(.L_x_53) ;  /* 0xfffffffc00fc7947 */ /* 0x000fc0000383ffff */
[----:B------:R-:W-:-:S00]  /*28d0*/  NOP ;  /* 0x0000000000007918 */ /* 0x000fc00000000000 */
        /* <DEDUP_REMOVED lines=10> */
.L_x_54:


//--------------------- .nv.global.init           --------------------------
	.section	.nv.global.init,"aw",@progbits
	.align	4
.nv.global.init:
	.type		ELEMENTS,@object
	.size		ELEMENTS,(.L_0 - ELEMENTS)
ELEMENTS:
        /*0000*/ 	.byte	0x10, 0x00, 0x00, 0x00
.L_0:


//--------------------- .nv.shared._Z21betweennessCentralityiiPiP8linkNodePfS_S2_ --------------------------
	.section	.nv.shared._Z21betweennessCentralityiiPiP8linkNodePfS_S2_,"aw",@nobits
	.sectionflags	@""
	.align	16
	.zero		1024


//--------------------- .nv.shared.reserved.0     --------------------------
	.section	.nv.shared.reserved.0,"aw",@nobits
	.weak		__nv_reservedSMEM_offset_0_alias
	.size		__nv_reservedSMEM_offset_0_alias, 0, 64
	.other		__nv_reservedSMEM_offset_0_alias,@"STO_CUDA_RESERVED_SHARED STV_DEFAULT"
__nv_reservedSMEM_offset_0_alias:
	.zero		0
	.zero		64


//--------------------- .nv.global                --------------------------
	.section	.nv.global,"aw",@nobits
	.align	4
.nv.global:
	.type		S_SIZE,@object
	.size		S_SIZE,(Q_SIZE - S_SIZE)
S_SIZE:
	.zero		4
	.type		Q_SIZE,@object
	.size		Q_SIZE,(PATH_SIZE - Q_SIZE)
Q_SIZE:
	.zero		4
	.type		PATH_SIZE,@object
	.size		PATH_SIZE,(D_SIZE - PATH_SIZE)
PATH_SIZE:
	.zero		4
	.type		D_SIZE,@object
	.size		D_SIZE,(P_SIZE - D_SIZE)
D_SIZE:
	.zero		4
	.type		P_SIZE,@object
	.size		P_SIZE,(.L_2 - P_SIZE)
P_SIZE:
	.zero		4
.L_2:


//--------------------- .nv.constant0._Z21betweennessCentralityiiPiP8linkNodePfS_S2_ --------------------------
	.section	.nv.constant0._Z21betweennessCentralityiiPiP8linkNodePfS_S2_,"a",@progbits
	.sectionflags	@""
	.align	4
.nv.constant0._Z21betweennessCentralityiiPiP8linkNodePfS_S2_:
	.zero		944


//--------------------- SYMBOLS --------------------------

	.type		.nv.reservedSmem.offset0,@object
	.size		.nv.reservedSmem.offset0,0x4
	.type		.nv.reservedSmem.cap,@object
	.size		.nv.reservedSmem.cap,0x4
